def attn_fwd(
    Q,
    K,
    V,
    Out,
    Lse,
    sm_scale,
    stride_qz,
    stride_qh,
    stride_qm,
    stride_qk,
    stride_kz,
    stride_kh,
    stride_kn,
    stride_kk,
    stride_vz,
    stride_vh,
    stride_vn,
    stride_vk,
    stride_oz,
    stride_oh,
    stride_om,
    stride_ok,
    seqlen_q,
    seqlen_k,
    BLOCK_M: tl.constexpr,
    BLOCK_N: tl.constexpr,
    HEAD_DIM: tl.constexpr,
    CAUSAL: tl.constexpr,
):
    start_m = tl.program_id(0)
    off_hz = tl.program_id(1)
    q_off = off_hz * stride_qh
    k_off = off_hz * stride_kh
    v_off = off_hz * stride_vh
    offs_m = start_m * BLOCK_M + tl.arange(0, BLOCK_M)
    offs_d = tl.arange(0, HEAD_DIM)
    offs_n = tl.arange(0, BLOCK_N)
    q_ptrs = Q + q_off + offs_m[:, None] * stride_qm + offs_d[None, :] * stride_qk
    k_ptrs = K + k_off + offs_d[:, None] * stride_kk + offs_n[None, :] * stride_kn
    v_ptrs = V + v_off + offs_n[:, None] * stride_vn + offs_d[None, :] * stride_vk
    m_i = tl.full([BLOCK_M], float("-inf"), dtype=tl.float32)
    l_i = tl.zeros([BLOCK_M], dtype=tl.float32) + 1.0
    acc = tl.zeros([BLOCK_M, HEAD_DIM], dtype=tl.float32)
    q = tl.load(q_ptrs)
    acc, l_i, m_i = _attn_fwd_inner(
        acc,
        l_i,
        m_i,
        q,
        k_ptrs,
        v_ptrs,
        sm_scale,
        stride_kn,
        stride_vn,
        start_m,
        seqlen_k,
        BLOCK_M,
        BLOCK_N,
        HEAD_DIM,
        CAUSAL,
    )
    acc = acc / l_i[:, None]
    lse = m_i + tl.math.log2(l_i) / 1.4426950408889634
    o_ptrs = (
        Out
        + off_hz * stride_oh
        + offs_m[:, None] * stride_om
        + offs_d[None, :] * stride_ok
    )
    tl.store(o_ptrs, acc.to(Out.dtype.element_ty))
    tl.store(Lse + off_hz * seqlen_q + offs_m, lse)

# config = {"BLOCK_M": 256, "BLOCK_N": 32, "HEAD_DIM": 16, "arch": "sm_100", "causal": true, "dtype": "fp16", "num_stages": 4, "num_warps": 16}
# arch = sm_100


// ===== COMPILED SASS (sm_100a) =====

	.target	sm_100a

	.elftype	@"ET_EXEC"


//--------------------- .note.nv.tkinfo           --------------------------
	.section	.note.nv.tkinfo,"",@"SHT_NOTE"
	.sectionflags	@"SHF_NOTE_NV_TKINFO"
	.tkinfo
        /*0018*/ 	.word	0x00000081
        /*0030*/ 	.string	""
        /*0030*/ 	.string	"ptxas-blackwell"
        /*0030*/ 	.string	"Cuda compilation tools, release 12.9, V12.9.86"
        /*0030*/ 	.string	"Build cuda_12.9.r12.9/compiler.36037853_0"
        /*0030*/ 	.string	"-v  -suppress-debug-info  -lineinfo  -arch sm_100a "



//--------------------- .note.nv.cuver            --------------------------
	.section	.note.nv.cuver,"",@"SHT_NOTE"
	.sectionflags	@"SHF_NOTE_NV_CUVER"
        /*0018*/ 	.short	0x0001
        /*001a*/ 	.short	0x0064
        /*001c*/ 	.short	0x0001
        /*001e*/ 	.short	0x0000
        /*0020*/ 	.short	0x0001
        /*0022*/ 	.short	0x0000


//--------------------- .nv.info                  --------------------------
	.section	.nv.info,"",@"SHT_CUDA_INFO"
	.align	4


	//----- nvinfo : EIATTR_REGCOUNT
	.align		4
        /*0000*/ 	.byte	0x04, 0x2f
        /*0002*/ 	.short	(.L_2 - .L_1)
	.align		4
.L_1:
        /*0004*/ 	.word	index@(attn_fwd)
        /*0008*/ 	.word	0x00000035


	//----- nvinfo : EIATTR_FRAME_SIZE
	.align		4
.L_2:
        /*000c*/ 	.byte	0x04, 0x11
        /*000e*/ 	.short	(.L_4 - .L_3)
	.align		4
.L_3:
        /*0010*/ 	.word	index@(attn_fwd)
        /*0014*/ 	.word	0x00000000


	//----- nvinfo : EIATTR_MIN_STACK_SIZE
	.align		4
.L_4:
        /*0018*/ 	.byte	0x04, 0x12
        /*001a*/ 	.short	(.L_6 - .L_5)
	.align		4
.L_5:
        /*001c*/ 	.word	index@(attn_fwd)
        /*0020*/ 	.word	0x00000000
.L_6:


//--------------------- .nv.info.attn_fwd         --------------------------
	.section	.nv.info.attn_fwd,"",@"SHT_CUDA_INFO"
	.sectionflags	@""
	.align	4


	//----- nvinfo : EIATTR_CUDA_API_VERSION
	.align		4
        /*0000*/ 	.byte	0x04, 0x37
        /*0002*/ 	.short	(.L_8 - .L_7)
.L_7:
        /*0004*/ 	.word	0x00000081


	//----- nvinfo : EIATTR_KPARAM_INFO
	.align		4
.L_8:
        /*0008*/ 	.byte	0x04, 0x17
        /*000a*/ 	.short	(.L_10 - .L_9)
.L_9:
        /*000c*/ 	.word	0x00000000
        /*0010*/ 	.short	0x0019
        /*0012*/ 	.short	0x0080
        /*0014*/ 	.byte	0x00, 0xf4, 0x21, 0x00


	//----- nvinfo : EIATTR_KPARAM_INFO
	.align		4
.L_10:
        /*0018*/ 	.byte	0x04, 0x17
        /*001a*/ 	.short	(.L_12 - .L_11)
.L_11:
        /*001c*/ 	.word	0x00000000
        /*0020*/ 	.short	0x0018
        /*0022*/ 	.short	0x0078
        /*0024*/ 	.byte	0x00, 0xf4, 0x21, 0x00


	//----- nvinfo : EIATTR_KPARAM_INFO
	.align		4
.L_12:
        /*0028*/ 	.byte	0x04, 0x17
        /*002a*/ 	.short	(.L_14 - .L_13)
.L_13:
        /*002c*/ 	.word	0x00000000
        /*0030*/ 	.short	0x0017
        /*0032*/ 	.short	0x0070
        /*0034*/ 	.byte	0x00, 0xf0, 0x11, 0x00


	//----- nvinfo : EIATTR_KPARAM_INFO
	.align		4
.L_14:
        /*0038*/ 	.byte	0x04, 0x17
        /*003a*/ 	.short	(.L_16 - .L_15)
.L_15:
        /*003c*/ 	.word	0x00000000
        /*0040*/ 	.short	0x0016
        /*0042*/ 	.short	0x006c
        /*0044*/ 	.byte	0x00, 0xf0, 0x11, 0x00


	//----- nvinfo : EIATTR_KPARAM_INFO
	.align		4
.L_16:
        /*0048*/ 	.byte	0x04, 0x17
        /*004a*/ 	.short	(.L_18 - .L_17)
.L_17:
        /*004c*/ 	.word	0x00000000
        /*0050*/ 	.short	0x0015
        /*0052*/ 	.short	0x0068
        /*0054*/ 	.byte	0x00, 0xf0, 0x11, 0x00


	//----- nvinfo : EIATTR_KPARAM_INFO
	.align		4
.L_18:
        /*0058*/ 	.byte	0x04, 0x17
        /*005a*/ 	.short	(.L_20 - .L_19)
.L_19:
        /*005c*/ 	.word	0x00000000
        /*0060*/ 	.short	0x0014
        /*0062*/ 	.short	0x0064
        /*0064*/ 	.byte	0x00, 0xf0, 0x11, 0x00


	//----- nvinfo : EIATTR_KPARAM_INFO
	.align		4
.L_20:
        /*0068*/ 	.byte	0x04, 0x17
        /*006a*/ 	.short	(.L_22 - .L_21)
.L_21:
        /*006c*/ 	.word	0x00000000
        /*0070*/ 	.short	0x0013
        /*0072*/ 	.short	0x0060
        /*0074*/ 	.byte	0x00, 0xf0, 0x11, 0x00


	//----- nvinfo : EIATTR_KPARAM_INFO
	.align		4
.L_22:
        /*0078*/ 	.byte	0x04, 0x17
        /*007a*/ 	.short	(.L_24 - .L_23)
.L_23:
        /*007c*/ 	.word	0x00000000
        /*0080*/ 	.short	0x0012
        /*0082*/ 	.short	0x005c
        /*0084*/ 	.byte	0x00, 0xf0, 0x11, 0x00


	//----- nvinfo : EIATTR_KPARAM_INFO
	.align		4
.L_24:
        /*0088*/ 	.byte	0x04, 0x17
        /*008a*/ 	.short	(.L_26 - .L_25)
.L_25:
        /*008c*/ 	.word	0x00000000
        /*0090*/ 	.short	0x0011
        /*0092*/ 	.short	0x0058
        /*0094*/ 	.byte	0x00, 0xf0, 0x11, 0x00


	//----- nvinfo : EIATTR_KPARAM_INFO
	.align		4
.L_26:
        /*0098*/ 	.byte	0x04, 0x17
        /*009a*/ 	.short	(.L_28 - .L_27)
.L_27:
        /*009c*/ 	.word	0x00000000
        /*00a0*/ 	.short	0x0010
        /*00a2*/ 	.short	0x0054
        /*00a4*/ 	.byte	0x00, 0xf0, 0x11, 0x00


	//----- nvinfo : EIATTR_KPARAM_INFO
	.align		4
.L_28:
        /*00a8*/ 	.byte	0x04, 0x17
        /*00aa*/ 	.short	(.L_30 - .L_29)
.L_29:
        /*00ac*/ 	.word	0x00000000
        /*00b0*/ 	.short	0x000f
        /*00b2*/ 	.short	0x0050
        /*00b4*/ 	.byte	0x00, 0xf0, 0x11, 0x00


	//----- nvinfo : EIATTR_KPARAM_INFO
	.align		4
.L_30:
        /*00b8*/ 	.byte	0x04, 0x17
        /*00ba*/ 	.short	(.L_32 - .L_31)
.L_31:
        /*00bc*/ 	.word	0x00000000
        /*00c0*/ 	.short	0x000e
        /*00c2*/ 	.short	0x004c
        /*00c4*/ 	.byte	0x00, 0xf0, 0x11, 0x00


	//----- nvinfo : EIATTR_KPARAM_INFO
	.align		4
.L_32:
        /*00c8*/ 	.byte	0x04, 0x17
        /*00ca*/ 	.short	(.L_34 - .L_33)
.L_33:
        /*00cc*/ 	.word	0x00000000
        /*00d0*/ 	.short	0x000d
        /*00d2*/ 	.short	0x0048
        /*00d4*/ 	.byte	0x00, 0xf0, 0x11, 0x00


	//----- nvinfo : EIATTR_KPARAM_INFO
	.align		4
.L_34:
        /*00d8*/ 	.byte	0x04, 0x17
        /*00da*/ 	.short	(.L_36 - .L_35)
.L_35:
        /*00dc*/ 	.word	0x00000000
        /*00e0*/ 	.short	0x000c
        /*00e2*/ 	.short	0x0044
        /*00e4*/ 	.byte	0x00, 0xf0, 0x11, 0x00


	//----- nvinfo : EIATTR_KPARAM_INFO
	.align		4
.L_36:
        /*00e8*/ 	.byte	0x04, 0x17
        /*00ea*/ 	.short	(.L_38 - .L_37)
.L_37:
        /*00ec*/ 	.word	0x00000000
        /*00f0*/ 	.short	0x000b
        /*00f2*/ 	.short	0x0040
        /*00f4*/ 	.byte	0x00, 0xf0, 0x11, 0x00


	//----- nvinfo : EIATTR_KPARAM_INFO
	.align		4
.L_38:
        /*00f8*/ 	.byte	0x04, 0x17
        /*00fa*/ 	.short	(.L_40 - .L_39)
.L_39:
        /*00fc*/ 	.word	0x00000000
        /*0100*/ 	.short	0x000a
        /*0102*/ 	.short	0x003c
        /*0104*/ 	.byte	0x00, 0xf0, 0x11, 0x00


	//----- nvinfo : EIATTR_KPARAM_INFO
	.align		4
.L_40:
        /*0108*/ 	.byte	0x04, 0x17
        /*010a*/ 	.short	(.L_42 - .L_41)
.L_41:
        /*010c*/ 	.word	0x00000000
        /*0110*/ 	.short	0x0009
        /*0112*/ 	.short	0x0038
        /*0114*/ 	.byte	0x00, 0xf0, 0x11, 0x00


	//----- nvinfo : EIATTR_KPARAM_INFO
	.align		4
.L_42:
        /*0118*/ 	.byte	0x04, 0x17
        /*011a*/ 	.short	(.L_44 - .L_43)
.L_43:
        /*011c*/ 	.word	0x00000000
        /*0120*/ 	.short	0x0008
        /*0122*/ 	.short	0x0034
        /*0124*/ 	.byte	0x00, 0xf0, 0x11, 0x00


	//----- nvinfo : EIATTR_KPARAM_INFO
	.align		4
.L_44:
        /*0128*/ 	.byte	0x04, 0x17
        /*012a*/ 	.short	(.L_46 - .L_45)
.L_45:
        /*012c*/ 	.word	0x00000000
        /*0130*/ 	.short	0x0007
        /*0132*/ 	.short	0x0030
        /*0134*/ 	.byte	0x00, 0xf0, 0x11, 0x00


	//----- nvinfo : EIATTR_KPARAM_INFO
	.align		4
.L_46:
        /*0138*/ 	.byte	0x04, 0x17
        /*013a*/ 	.short	(.L_48 - .L_47)
.L_47:
        /*013c*/ 	.word	0x00000000
        /*0140*/ 	.short	0x0006
        /*0142*/ 	.short	0x002c
        /*0144*/ 	.byte	0x00, 0xf0, 0x11, 0x00


	//----- nvinfo : EIATTR_KPARAM_INFO
	.align		4
.L_48:
        /*0148*/ 	.byte	0x04, 0x17
        /*014a*/ 	.short	(.L_50 - .L_49)
.L_49:
        /*014c*/ 	.word	0x00000000
        /*0150*/ 	.short	0x0005
        /*0152*/ 	.short	0x0028
        /*0154*/ 	.byte	0x00, 0xf0, 0x11, 0x00


	//----- nvinfo : EIATTR_KPARAM_INFO
	.align		4
.L_50:
        /*0158*/ 	.byte	0x04, 0x17
        /*015a*/ 	.short	(.L_52 - .L_51)
.L_51:
        /*015c*/ 	.word	0x00000000
        /*0160*/ 	.short	0x0004
        /*0162*/ 	.short	0x0020
        /*0164*/ 	.byte	0x00, 0xf4, 0x21, 0x00


	//----- nvinfo : EIATTR_KPARAM_INFO
	.align		4
.L_52:
        /*0168*/ 	.byte	0x04, 0x17
        /*016a*/ 	.short	(.L_54 - .L_53)
.L_53:
        /*016c*/ 	.word	0x00000000
        /*0170*/ 	.short	0x0003
        /*0172*/ 	.short	0x0018
        /*0174*/ 	.byte	0x00, 0xf4, 0x21, 0x00


	//----- nvinfo : EIATTR_KPARAM_INFO
	.align		4
.L_54:
        /*0178*/ 	.byte	0x04, 0x17
        /*017a*/ 	.short	(.L_56 - .L_55)
.L_55:
        /*017c*/ 	.word	0x00000000
        /*0180*/ 	.short	0x0002
        /*0182*/ 	.short	0x0010
        /*0184*/ 	.byte	0x00, 0xf4, 0x21, 0x00


	//----- nvinfo : EIATTR_KPARAM_INFO
	.align		4
.L_56:
        /*0188*/ 	.byte	0x04, 0x17
        /*018a*/ 	.short	(.L_58 - .L_57)
.L_57:
        /*018c*/ 	.word	0x00000000
        /*0190*/ 	.short	0x0001
        /*0192*/ 	.short	0x0008
        /*0194*/ 	.byte	0x00, 0xf4, 0x21, 0x00


	//----- nvinfo : EIATTR_KPARAM_INFO
	.align		4
.L_58:
        /*0198*/ 	.byte	0x04, 0x17
        /*019a*/ 	.short	(.L_60 - .L_59)
.L_59:
        /*019c*/ 	.word	0x00000000
        /*01a0*/ 	.short	0x0000
        /*01a2*/ 	.short	0x0000
        /*01a4*/ 	.byte	0x00, 0xf4, 0x21, 0x00


	//----- nvinfo : EIATTR_SPARSE_MMA_MASK
	.align		4
.L_60:
        /*01a8*/ 	.byte	0x03, 0x50
        /*01aa*/ 	.short	0x0000


	//----- nvinfo : EIATTR_MAXREG_COUNT
	.align		4
        /*01ac*/ 	.byte	0x03, 0x1b
        /*01ae*/ 	.short	0x0080


	//----- nvinfo : EIATTR_NUM_BARRIERS
	.align		4
        /*01b0*/ 	.byte	0x02, 0x4c
        /*01b2*/ 	.byte	0x01
	.zero		1


	//----- nvinfo : EIATTR_COOP_GROUP_MASK_REGIDS
	.align		4
        /*01b4*/ 	.byte	0x04, 0x29
        /*01b6*/ 	.short	(.L_62 - .L_61)


	//   ....[0]....
.L_61:
        /*01b8*/ 	.word	0xffffffff


	//   ....[1]....
        /*01bc*/ 	.word	0xffffffff


	//   ....[2]....
        /*01c0*/ 	.word	0xffffffff


	//   ....[3]....
        /*01c4*/ 	.word	0xffffffff


	//   ....[4]....
        /*01c8*/ 	.word	0xffffffff


	//   ....[5]....
        /*01cc*/ 	.word	0xffffffff


	//   ....[6]....
        /*01d0*/ 	.word	0xffffffff


	//   ....[7]....
        /*01d4*/ 	.word	0xffffffff


	//----- nvinfo : EIATTR_COOP_GROUP_INSTR_OFFSETS
	.align		4
.L_62:
        /*01d8*/ 	.byte	0x04, 0x28
        /*01da*/ 	.short	(.L_64 - .L_63)


	//   ....[0]....
.L_63:
        /*01dc*/ 	.word	0x00001110


	//   ....[1]....
        /*01e0*/ 	.word	0x00001130


	//   ....[2]....
        /*01e4*/ 	.word	0x00001350


	//   ....[3]....
        /*01e8*/ 	.word	0x00001390


	//   ....[4]....
        /*01ec*/ 	.word	0x000014d0


	//   ....[5]....
        /*01f0*/ 	.word	0x000014f0


	//   ....[6]....
        /*01f4*/ 	.word	0x00001820


	//   ....[7]....
        /*01f8*/ 	.word	0x00001850


	//----- nvinfo : EIATTR_VRC_CTA_INIT_COUNT
	.align		4
.L_64:
        /*01fc*/ 	.byte	0x02, 0x4a
	.zero		1
	.zero		1


	//----- nvinfo : EIATTR_EXIT_INSTR_OFFSETS
	.align		4
        /*0200*/ 	.byte	0x04, 0x1c
        /*0202*/ 	.short	(.L_66 - .L_65)


	//   ....[0]....
.L_65:
        /*0204*/ 	.word	0x00002430


	//   ....[1]....
        /*0208*/ 	.word	0x00002460


	//----- nvinfo : EIATTR_REQNTID
	.align		4
.L_66:
        /*020c*/ 	.byte	0x04, 0x10
        /*020e*/ 	.short	(.L_68 - .L_67)
.L_67:
        /*0210*/ 	.word	0x00000200
        /*0214*/ 	.word	0x00000001
        /*0218*/ 	.word	0x00000001


	//----- nvinfo : EIATTR_CBANK_PARAM_SIZE
	.align		4
.L_68:
        /*021c*/ 	.byte	0x03, 0x19
        /*021e*/ 	.short	0x0088


	//----- nvinfo : EIATTR_PARAM_CBANK
	.align		4
        /*0220*/ 	.byte	0x04, 0x0a
        /*0222*/ 	.short	(.L_70 - .L_69)
	.align		4
.L_69:
        /*0224*/ 	.word	index@(.nv.constant0.attn_fwd)
        /*0228*/ 	.short	0x0380
        /*022a*/ 	.short	0x0088


	//----- nvinfo : EIATTR_SW_WAR
	.align		4
.L_70:
        /*022c*/ 	.byte	0x04, 0x36
        /*022e*/ 	.short	(.L_72 - .L_71)
.L_71:
        /*0230*/ 	.word	0x00000008
.L_72:


//--------------------- .nv.compat                --------------------------
	.section	.nv.compat,"",@"SHT_CUDA_COMPAT_INFO"
	.align	4
        /*0000*/ 	.byte	0x02, 0x02, 0x01, 0x00, 0x02, 0x05, 0x05, 0x00, 0x02, 0x03, 0x00, 0x00, 0x02, 0x06, 0x01, 0x00


//--------------------- .nv.callgraph             --------------------------
	.section	.nv.callgraph,"",@"SHT_CUDA_CALLGRAPH"
	.align	4
	.sectionentsize	8
	.align		4
        /*0000*/ 	.word	0x00000000
	.align		4
        /*0004*/ 	.word	0xffffffff
	.align		4
        /*0008*/ 	.word	0x00000000
	.align		4
        /*000c*/ 	.word	0xfffffffe
	.align		4
        /*0010*/ 	.word	0x00000000
	.align		4
        /*0014*/ 	.word	0xfffffffd
	.align		4
        /*0018*/ 	.word	0x00000000
	.align		4
        /*001c*/ 	.word	0xfffffffc


//--------------------- .nv.constant4             --------------------------
	.section	.nv.constant4,"a",@progbits
	.align	8
	.align		8
.nv.constant4:
        /*0000*/ 	.dword	_$_str


//--------------------- .text.attn_fwd            --------------------------
	.section	.text.attn_fwd,"ax",@progbits
	.align	128
        .global         attn_fwd
        .type           attn_fwd,@function
        .size           attn_fwd,(.L_x_3 - attn_fwd)
        .other          attn_fwd,@"STO_CUDA_ENTRY STV_DEFAULT"
attn_fwd:
.text.attn_fwd:
[----:B------:R-:W0:Y:S01]  /*0000*/  LDC R1, c[0x0][0x37c] ;  /* 0x0000df00ff017b82 */ /* 0x000e220000000800 */
[----:B------:R-:W1:Y:S07]  /*0010*/  S2R R3, SR_TID.X ;  /* 0x0000000000037919 */ /* 0x000e6e0000002100 */
[----:B------:R-:W2:Y:S01]  /*0020*/  S2UR UR9, SR_CTAID.Y ;  /* 0x00000000000979c3 */ /* 0x000ea20000002600 */
[----:B------:R-:W2:Y:S01]  /*0030*/  LDCU.64 UR4, c[0x0][0x3b0] ;  /* 0x00007600ff0477ac */ /* 0x000ea20008000a00 */
[----:B------:R-:W3:Y:S01]  /*0040*/  S2R R0, SR_CTAID.X ;  /* 0x0000000000007919 */ /* 0x000ee20000002500 */
[----:B------:R-:W4:Y:S05]  /*0050*/  LDCU.64 UR14, c[0x0][0x358] ;  /* 0x00006b00ff0e77ac */ /* 0x000f2a0008000a00 */
[----:B------:R-:W5:Y:S08]  /*0060*/  LDC R21, c[0x0][0x3b8] ;  /* 0x0000ee00ff157b82 */ /* 0x000f700000000800 */
[----:B------:R-:W0:Y:S01]  /*0070*/  LDC.64 R18, c[0x0][0x380] ;  /* 0x0000e000ff127b82 */ /* 0x000e220000000a00 */
[----:B--2---:R-:W-:-:S04]  /*0080*/  UIMAD UR4, UR9, UR4, URZ ;  /* 0x00000004090472a4 */ /* 0x004fc8000f8e02ff */
[----:B------:R-:W-:Y:S01]  /*0090*/  USHF.L.U32 UR6, UR4, 0x1, URZ ;  /* 0x0000000104067899 */ /* 0x000fe200080006ff */
[----:B-1----:R-:W-:Y:S02]  /*00a0*/  SHF.R.U32.HI R2, RZ, 0x8, R3 ;  /* 0x00000008ff027819 */ /* 0x002fe40000011603 */
[----:B---3--:R-:W-:Y:S02]  /*00b0*/  PRMT R43, R3, 0x6540, R0 ;  /* 0x00006540032b7816 */ /* 0x008fe40000000000 */
[----:B------:R-:W-:-:S03]  /*00c0*/  SGXT.U32 R2, R2, 0x1 ;  /* 0x000000010202781a */ /* 0x000fc60000000000 */
[----:B------:R-:W-:Y:S01]  /*00d0*/  IMAD R0, R43, UR5, RZ ;  /* 0x000000052b007c24 */ /* 0x000fe2000f8e02ff */
[----:B------:R-:W-:Y:S01]  /*00e0*/  UIMAD.WIDE UR4, UR4, 0x2, URZ ;  /* 0x00000002040478a5 */ /* 0x000fe2000f8e02ff */
[----:B-----5:R-:W-:Y:S02]  /*00f0*/  IMAD R2, R2, R21, RZ ;  /* 0x0000001502027224 */ /* 0x020fe400078e02ff */
[C---:B------:R-:W-:Y:S02]  /*0100*/  IMAD.SHL.U32 R5, R0.reuse, 0x2, RZ ;  /* 0x0000000200057824 */ /* 0x040fe400078e00ff */
[----:B------:R-:W-:-:S03]  /*0110*/  IMAD.HI R0, R0, 0x2, RZ ;  /* 0x0000000200007827 */ /* 0x000fc600078e02ff */
[----:B0-----:R-:W-:Y:S01]  /*0120*/  IADD3 R15, P0, P1, R5, UR6, R18 ;  /* 0x00000006050f7c10 */ /* 0x001fe2000f91e012 */
[----:B------:R-:W-:-:S03]  /*0130*/  IMAD R7, R21, 0x2, R2 ;  /* 0x0000000215077824 */ /* 0x000fc600078e0202 */
[----:B------:R-:W-:Y:S01]  /*0140*/  IADD3.X R19, PT, PT, R0, UR5, R19, P0, P1 ;  /* 0x0000000500137c10 */ /* 0x000fe200087e2413 */
[----:B------:R-:W-:Y:S01]  /*0150*/  IMAD R0, R21, 0x2, R7 ;  /* 0x0000000215007824 */ /* 0x000fe200078e0207 */
[CC--:B------:R-:W-:Y:S02]  /*0160*/  LEA R4, P0, R2.reuse, R15.reuse, 0x1 ;  /* 0x0000000f02047211 */ /* 0x0c0fe400078008ff */
[----:B------:R-:W-:Y:S02]  /*0170*/  LEA R6, P1, R7, R15, 0x1 ;  /* 0x0000000f07067211 */ /* 0x000fe400078208ff */
[----:B------:R-:W-:Y:S01]  /*0180*/  LEA.HI.X.SX32 R5, R2, R19, 0x1, P0 ;  /* 0x0000001302057211 */ /* 0x000fe200000f0eff */
[----:B------:R-:W-:Y:S01]  /*0190*/  IMAD R2, R21, 0x2, R0 ;  /* 0x0000000215027824 */ /* 0x000fe200078e0200 */
[----:B------:R-:W-:Y:S02]  /*01a0*/  LEA R8, P0, R0, R15, 0x1 ;  /* 0x0000000f00087211 */ /* 0x000fe400078008ff */
[----:B------:R-:W-:Y:S01]  /*01b0*/  LEA.HI.X.SX32 R7, R7, R19, 0x1, P1 ;  /* 0x0000001307077211 */ /* 0x000fe200008f0eff */
[C---:B------:R-:W-:Y:S01]  /*01c0*/  IMAD R13, R21.reuse, 0x2, R2 ;  /* 0x00000002150d7824 */ /* 0x040fe200078e0202 */
[----:B------:R-:W-:Y:S01]  /*01d0*/  LEA R10, P1, R2, R15, 0x1 ;  /* 0x0000000f020a7211 */ /* 0x000fe200078208ff */
[----:B----4-:R0:W2:Y:S01]  /*01e0*/  LDG.E.U16 R17, desc[UR14][R4.64] ;  /* 0x0000000e04117981 */ /* 0x0100a2000c1e1500 */
[-C--:B------:R-:W-:Y:S01]  /*01f0*/  LEA.HI.X.SX32 R9, R0, R19.reuse, 0x1, P0 ;  /* 0x0000001300097211 */ /* 0x080fe200000f0eff */
[----:B------:R-:W-:Y:S01]  /*0200*/  IMAD R0, R21, 0x2, R13 ;  /* 0x0000000215007824 */ /* 0x000fe200078e020d */
[----:B------:R-:W-:Y:S01]  /*0210*/  LEA.HI.X.SX32 R11, R2, R19, 0x1, P1 ;  /* 0x00000013020b7211 */ /* 0x000fe200008f0eff */
[----:B------:R1:W3:Y:S01]  /*0220*/  LDG.E.U16 R18, desc[UR14][R6.64] ;  /* 0x0000000e06127981 */ /* 0x0002e2000c1e1500 */
[----:B------:R-:W-:Y:S01]  /*0230*/  LEA R12, P0, R13, R15, 0x1 ;  /* 0x0000000f0d0c7211 */ /* 0x000fe200078008ff */
[----:B------:R-:W-:-:S02]  /*0240*/  IMAD R2, R21, 0x2, R0 ;  /* 0x0000000215027824 */ /* 0x000fc400078e0200 */
[----:B------:R4:W5:Y:S01]  /*0250*/  LDG.E.U16 R8, desc[UR14][R8.64] ;  /* 0x0000000e08087981 */ /* 0x000962000c1e1500 */
[----:B------:R-:W-:Y:S01]  /*0260*/  LEA.HI.X.SX32 R13, R13, R19, 0x1, P0 ;  /* 0x000000130d0d7211 */ /* 0x000fe200000f0eff */
[----:B------:R-:W-:Y:S01]  /*0270*/  IMAD R16, R21, 0x2, R2 ;  /* 0x0000000215107824 */ /* 0x000fe200078e0202 */
[-C--:B0-----:R-:W-:Y:S01]  /*0280*/  LEA R4, P0, R0, R15.reuse, 0x1 ;  /* 0x0000000f00047211 */ /* 0x081fe200078008ff */
[----:B------:R-:W3:Y:S01]  /*0290*/  LDG.E.U16 R10, desc[UR14][R10.64] ;  /* 0x0000000e0a0a7981 */ /* 0x000ee2000c1e1500 */
[----:B------:R-:W-:Y:S02]  /*02a0*/  LEA R14, P1, R2, R15, 0x1 ;  /* 0x0000000f020e7211 */ /* 0x000fe400078208ff */
[----:B------:R-:W-:Y:S01]  /*02b0*/  LEA.HI.X.SX32 R5, R0, R19, 0x1, P0 ;  /* 0x0000001300057211 */ /* 0x000fe200000f0eff */
[----:B------:R-:W3:Y:S01]  /*02c0*/  LDG.E.U16 R12, desc[UR14][R12.64] ;  /* 0x0000000e0c0c7981 */ /* 0x000ee2000c1e1500 */
[----:B-1----:R-:W-:Y:S02]  /*02d0*/  LEA R6, P0, R16, R15, 0x1 ;  /* 0x0000000f10067211 */ /* 0x002fe400078008ff */
[-C--:B------:R-:W-:Y:S01]  /*02e0*/  LEA.HI.X.SX32 R15, R2, R19.reuse, 0x1, P1 ;  /* 0x00000013020f7211 */ /* 0x080fe200008f0eff */
[----:B------:R0:W5:Y:S01]  /*02f0*/  LDG.E.U16 R4, desc[UR14][R4.64] ;  /* 0x0000000e04047981 */ /* 0x000162000c1e1500 */
[----:B------:R-:W-:-:S04]  /*0300*/  LEA.HI.X.SX32 R7, R16, R19, 0x1, P0 ;  /* 0x0000001310077211 */ /* 0x000fc800000f0eff */
[----:B------:R-:W5:Y:S04]  /*0310*/  LDG.E.U16 R15, desc[UR14][R14.64] ;  /* 0x0000000e0e0f7981 */ /* 0x000f68000c1e1500 */
[----:B------:R1:W5:Y:S01]  /*0320*/  LDG.E.U16 R6, desc[UR14][R6.64] ;  /* 0x0000000e06067981 */ /* 0x000362000c1e1500 */
[----:B------:R-:W1:Y:S01]  /*0330*/  S2UR UR8, SR_CgaCtaId ;  /* 0x00000000000879c3 */ /* 0x000e620000008800 */
[----:B------:R-:W-:Y:S02]  /*0340*/  LOP3.LUT R0, R3, 0xff, RZ, 0xc0, !PT ;  /* 0x000000ff03007812 */ /* 0x000fe400078ec0ff */
[----:B------:R-:W-:-:S05]  /*0350*/  SHF.R.S32.HI R2, RZ, 0x8, R3 ;  /* 0x00000008ff027819 */ /* 0x000fca0000011403 */
[----:B------:R-:W1:Y:S01]  /*0360*/  S2UR UR5, SR_CTAID.X ;  /* 0x00000000000579c3 */ /* 0x000e620000002500 */
[----:B----4-:R-:W-:Y:S01]  /*0370*/  IMAD.SHL.U32 R9, R0, 0x2, RZ ;  /* 0x0000000200097824 */ /* 0x010fe200078e00ff */
[----:B------:R-:W-:Y:S01]  /*0380*/  SGXT R2, R2, 0x1 ;  /* 0x000000010202781a */ /* 0x000fe20000000200 */
[----:B------:R-:W-:-:S03]  /*0390*/  UMOV UR4, 0x400 ;  /* 0x0000040000047882 */ /* 0x000fc60000000000 */
[----:B------:R-:W-:-:S04]  /*03a0*/  LOP3.LUT R2, R9, 0x210, R2, 0x78, !PT ;  /* 0x0000021009027812 */ /* 0x000fc800078e7802 */
[C---:B0-----:R-:W-:Y:S01]  /*03b0*/  LOP3.LUT R5, R2.reuse, 0x20, RZ, 0x3c, !PT ;  /* 0x0000002002057812 */ /* 0x041fe200078e3cff */
[----:B-1----:R-:W-:Y:S01]  /*03c0*/  ULEA UR8, UR8, UR4, 0x18 ;  /* 0x0000000408087291 */ /* 0x002fe2000f8ec0ff */
[C---:B------:R-:W-:Y:S02]  /*03d0*/  LOP3.LUT R0, R2.reuse, 0x40, RZ, 0x3c, !PT ;  /* 0x0000004002007812 */ /* 0x040fe400078e3cff */
[----:B------:R-:W-:Y:S01]  /*03e0*/  LOP3.LUT R7, R2, 0x60, RZ, 0x3c, !PT ;  /* 0x0000006002077812 */ /* 0x000fe200078e3cff */
[----:B------:R-:W-:-:S04]  /*03f0*/  USHF.L.U32 UR4, UR5, 0x8, URZ ;  /* 0x0000000805047899 */ /* 0x000fc800080006ff */
[----:B------:R-:W-:-:S04]  /*0400*/  UIADD3 UR16, UPT, UPT, UR4, 0x100, URZ ;  /* 0x0000010004107890 */ /* 0x000fc8000fffe0ff */
[----:B------:R-:W-:Y:S01]  /*0410*/  UISETP.GE.AND UP0, UPT, UR16, 0x1, UPT ;  /* 0x000000011000788c */ /* 0x000fe2000bf06270 */
[----:B------:R-:W-:Y:S01]  /*0420*/  MOV R33, 0xff800000 ;  /* 0xff80000000217802 */ /* 0x000fe20000000f00 */
[----:B------:R-:W-:Y:S01]  /*0430*/  IMAD.MOV.U32 R42, RZ, RZ, 0x3f800000 ;  /* 0x3f800000ff2a7424 */ /* 0x000fe200078e00ff */
[----:B------:R-:W-:Y:S01]  /*0440*/  CS2R R20, SRZ ;  /* 0x0000000000147805 */ /* 0x000fe2000001ff00 */
[----:B------:R-:W-:Y:S01]  /*0450*/  IMAD.MOV.U32 R41, RZ, RZ, 0x3f800000 ;  /* 0x3f800000ff297424 */ /* 0x000fe200078e00ff */
[----:B------:R-:W-:Y:S01]  /*0460*/  CS2R R22, SRZ ;  /* 0x0000000000167805 */ /* 0x000fe2000001ff00 */
[----:B------:R-:W-:Y:S01]  /*0470*/  IMAD.MOV.U32 R28, RZ, RZ, -0x800000 ;  /* 0xff800000ff1c7424 */ /* 0x000fe200078e00ff */
[----:B--2---:R-:W-:Y:S04]  /*0480*/  STS.U16 [R2+UR8], R17 ;  /* 0x0000001102007988 */ /* 0x004fe80008000408 */
[----:B---3--:R0:W-:Y:S04]  /*0490*/  STS.U16 [R2+UR8+0x1000], R12 ;  /* 0x0010000c02007988 */ /* 0x0081e80008000408 */
[----:B------:R-:W-:Y:S04]  /*04a0*/  STS.U16 [R5+UR8+0x400], R18 ;  /* 0x0004001205007988 */ /* 0x000fe80008000408 */
[----:B-----5:R-:W-:Y:S04]  /*04b0*/  STS.U16 [R5+UR8+0x1400], R4 ;  /* 0x0014000405007988 */ /* 0x020fe80008000408 */
[----:B------:R-:W-:Y:S04]  /*04c0*/  STS.U16 [R0+UR8+0x800], R8 ;  /* 0x0008000800007988 */ /* 0x000fe80008000408 */
[----:B------:R1:W-:Y:S04]  /*04d0*/  STS.U16 [R0+UR8+0x1800], R15 ;  /* 0x0018000f00007988 */ /* 0x0003e80008000408 */
[----:B------:R2:W-:Y:S04]  /*04e0*/  STS.U16 [R7+UR8+0xc00], R10 ;  /* 0x000c000a07007988 */ /* 0x0005e80008000408 */
[----:B------:R2:W-:Y:S01]  /*04f0*/  STS.U16 [R7+UR8+0x1c00], R6 ;  /* 0x001c000607007988 */ /* 0x0005e20008000408 */
[----:B0-----:R-:W-:-:S02]  /*0500*/  CS2R R12, SRZ ;  /* 0x00000000000c7805 */ /* 0x001fc4000001ff00 */
[----:B-1----:R-:W-:Y:S02]  /*0510*/  CS2R R14, SRZ ;  /* 0x00000000000e7805 */ /* 0x002fe4000001ff00 */
[C---:B------:R-:W-:Y:S01]  /*0520*/  LOP3.LUT R0, R3.reuse, 0x1ff, RZ, 0xc0, !PT ;  /* 0x000001ff03007812 */ /* 0x040fe200078ec0ff */
[C---:B------:R-:W-:Y:S01]  /*0530*/  IMAD.SHL.U32 R4, R3.reuse, 0x2, RZ ;  /* 0x0000000203047824 */ /* 0x040fe200078e00ff */
[----:B------:R-:W-:Y:S01]  /*0540*/  LOP3.LUT R2, R3, 0x7, RZ, 0xc0, !PT ;  /* 0x0000000703027812 */ /* 0x000fe200078ec0ff */
[----:B------:R-:W-:Y:S06]  /*0550*/  BRA.U !UP0, `(.L_x_0) ;  /* 0x0000001108d47547 */ /* 0x000fec000b800000 */
[----:B------:R-:W0:Y:S01]  /*0560*/  LDCU.64 UR12, c[0x0][0x3d0] ;  /* 0x00007a00ff0c77ac */ /* 0x000e220008000a00 */
[C---:B------:R-:W-:Y:S01]  /*0570*/  LOP3.LUT R5, R3.reuse, 0x1e0, RZ, 0xc0, !PT ;  /* 0x000001e003057812 */ /* 0x040fe200078ec0ff */
[----:B--2---:R-:W-:Y:S01]  /*0580*/  IMAD.SHL.U32 R7, R0, 0x2, RZ ;  /* 0x0000000200077824 */ /* 0x004fe200078e00ff */
[--C-:B------:R-:W-:Y:S01]  /*0590*/  SHF.R.U32.HI R6, RZ, 0x2, R3.reuse ;  /* 0x00000002ff067819 */ /* 0x100fe20000011603 */
[----:B------:R-:W1:Y:S01]  /*05a0*/  LDCU.64 UR10, c[0x0][0x3c0] ;  /* 0x00007800ff0a77ac */ /* 0x000e620008000a00 */
[----:B------:R-:W-:Y:S01]  /*05b0*/  SHF.R.U32.HI R0, RZ, 0x2, R3 ;  /* 0x00000002ff007819 */ /* 0x000fe20000011603 */
[----:B------:R-:W-:Y:S01]  /*05c0*/  IMAD.SHL.U32 R8, R2, 0x10, RZ ;  /* 0x0000001002087824 */ /* 0x000fe200078e00ff */
[----:B------:R-:W-:Y:S01]  /*05d0*/  SHF.R.U32.HI R5, RZ, 0x1, R5 ;  /* 0x00000001ff057819 */ /* 0x000fe20000011605 */
[----:B------:R-:W2:Y:S01]  /*05e0*/  LDCU UR5, c[0x0][0x3c8] ;  /* 0x00007900ff0577ac */ /* 0x000ea20008000800 */
[----:B------:R-:W-:Y:S01]  /*05f0*/  SGXT.U32 R6, R6, 0x3 ;  /* 0x000000030606781a */ /* 0x000fe20000000000 */
[----:B------:R-:W-:Y:S01]  /*0600*/  IMAD.SHL.U32 R12, R3, 0x8, RZ ;  /* 0x00000008030c7824 */ /* 0x000fe200078e00ff */
[----:B------:R-:W-:Y:S01]  /*0610*/  LOP3.LUT R0, R7, 0x30, R0, 0x78, !PT ;  /* 0x0000003007007812 */ /* 0x000fe200078e7800 */
[----:B------:R-:W3:Y:S01]  /*0620*/  LDCU.64 UR20, c[0x0][0x390] ;  /* 0x00007200ff1477ac */ /* 0x000ee20008000a00 */
[----:B------:R-:W-:Y:S01]  /*0630*/  LOP3.LUT R39, R5, UR4, R6, 0xfe, !PT ;  /* 0x0000000405277c12 */ /* 0x000fe2000f8efe06 */
[----:B------:R-:W-:Y:S01]  /*0640*/  IMAD.MOV.U32 R42, RZ, RZ, 0x3f800000 ;  /* 0x3f800000ff2a7424 */ /* 0x000fe200078e00ff */
[C---:B------:R-:W-:Y:S01]  /*0650*/  LOP3.LUT R5, R3.reuse, 0xf, RZ, 0xc0, !PT ;  /* 0x0000000f03057812 */ /* 0x040fe200078ec0ff */
[----:B------:R-:W4:Y:S01]  /*0660*/  LDCU.64 UR18, c[0x0][0x388] ;  /* 0x00007100ff1277ac */ /* 0x000f220008000a00 */
[C---:B------:R-:W-:Y:S01]  /*0670*/  LOP3.LUT R9, R3.reuse, 0x10, RZ, 0xc0, !PT ;  /* 0x0000001003097812 */ /* 0x040fe200078ec0ff */
[----:B------:R-:W-:Y:S01]  /*0680*/  IMAD.MOV.U32 R44, RZ, RZ, -0x800000 ;  /* 0xff800000ff2c7424 */ /* 0x000fe200078e00ff */
[----:B------:R-:W-:Y:S01]  /*0690*/  LEA R10, R2, UR8, 0x9 ;  /* 0x00000008020a7c11 */ /* 0x000fe2000f8e48ff */
[----:B0-----:R-:W-:Y:S01]  /*06a0*/  UIMAD UR6, UR9, UR12, URZ ;  /* 0x0000000c090672a4 */ /* 0x001fe2000f8e02ff */
[----:B------:R-:W-:Y:S01]  /*06b0*/  LOP3.LUT R7, R8, 0x1e0, R3, 0x78, !PT ;  /* 0x000001e008077812 */ /* 0x000fe200078e7803 */
[----:B-1----:R-:W-:Y:S01]  /*06c0*/  UIMAD UR4, UR9, UR10, URZ ;  /* 0x0000000a090472a4 */ /* 0x002fe2000f8e02ff */
[----:B------:R-:W-:Y:S01]  /*06d0*/  LOP3.LUT R6, R3, 0x1f, RZ, 0xc0, !PT ;  /* 0x0000001f03067812 */ /* 0x000fe200078ec0ff */
[----:B------:R-:W-:Y:S01]  /*06e0*/  USHF.L.U32 UR7, UR6, 0x1, URZ ;  /* 0x0000000106077899 */ /* 0x000fe200080006ff */
[----:B------:R-:W-:Y:S01]  /*06f0*/  LOP3.LUT R13, R12, 0x30, RZ, 0xc0, !PT ;  /* 0x000000300c0d7812 */ /* 0x000fe200078ec0ff */
[----:B--2---:R-:W-:Y:S01]  /*0700*/  IMAD R5, R5, UR5, RZ ;  /* 0x0000000505057c24 */ /* 0x004fe2000f8e02ff */
[----:B------:R-:W-:Y:S01]  /*0710*/  LOP3.LUT R8, R7, 0x10, R4, 0x78, !PT ;  /* 0x0000001007087812 */ /* 0x000fe200078e7804 */
[----:B------:R-:W-:Y:S01]  /*0720*/  IMAD R11, R9, 0x100, R10 ;  /* 0x00000100090b7824 */ /* 0x000fe200078e020a */
[----:B------:R-:W-:Y:S01]  /*0730*/  USHF.L.U32 UR5, UR4, 0x1, URZ ;  /* 0x0000000104057899 */ /* 0x000fe200080006ff */
[----:B------:R-:W-:Y:S01]  /*0740*/  IMAD R7, R6, UR13, RZ ;  /* 0x0000000d06077c24 */ /* 0x000fe2000f8e02ff */
[----:B------:R-:W-:Y:S01]  /*0750*/  LEA R13, R2, R13, 0x6 ;  /* 0x0000000d020d7211 */ /* 0x000fe200078e30ff */
[----:B------:R-:W-:Y:S01]  /*0760*/  IMAD.IADD R2, R8, 0x1, R11 ;  /* 0x0000000108027824 */ /* 0x000fe200078e020b */
[----:B------:R-:W-:Y:S01]  /*0770*/  SHF.R.S32.HI R12, RZ, 0x2, R3 ;  /* 0x00000002ff0c7819 */ /* 0x000fe20000011403 */
[----:B------:R-:W-:Y:S01]  /*0780*/  IMAD.SHL.U32 R8, R7, 0x2, RZ ;  /* 0x0000000207087824 */ /* 0x000fe200078e00ff */
[----:B------:R-:W0:Y:S01]  /*0790*/  LDCU UR10, c[0x0][0x3d8] ;  /* 0x00007b00ff0a77ac */ /* 0x000e220008000800 */
[----:B------:R-:W-:Y:S01]  /*07a0*/  IMAD.U32 R15, RZ, RZ, UR7 ;  /* 0x00000007ff0f7e24 */ /* 0x000fe2000f8e00ff */
[----:B------:R-:W-:Y:S01]  /*07b0*/  LOP3.LUT R40, R3, 0x3, RZ, 0xc0, !PT ;  /* 0x0000000303287812 */ /* 0x000fe200078ec0ff */
[C---:B------:R-:W-:Y:S01]  /*07c0*/  IMAD.SHL.U32 R6, R5.reuse, 0x2, RZ ;  /* 0x0000000205067824 */ /* 0x040fe200078e00ff */
[----:B------:R-:W-:Y:S01]  /*07d0*/  UIMAD.WIDE UR6, UR6, 0x2, URZ ;  /* 0x00000002060678a5 */ /* 0x000fe2000f8e02ff */
[----:B------:R-:W-:Y:S01]  /*07e0*/  IMAD.U32 R11, RZ, RZ, UR5 ;  /* 0x00000005ff0b7e24 */ /* 0x000fe2000f8e00ff */
[----:B---3--:R-:W-:Y:S01]  /*07f0*/  IADD3 R15, P2, P3, R8, UR20, R15 ;  /* 0x00000014080f7c10 */ /* 0x008fe2000fb5e00f */
[----:B------:R-:W-:Y:S01]  /*0800*/  UIMAD.WIDE UR4, UR4, 0x2, URZ ;  /* 0x00000002040478a5 */ /* 0x000fe2000f8e02ff */
[----:B------:R-:W-:Y:S01]  /*0810*/  SGXT R8, R12, 0x1 ;  /* 0x000000010c08781a */ /* 0x000fe20000000200 */
[----:B------:R-:W-:Y:S01]  /*0820*/  IMAD.HI R5, R5, 0x2, RZ ;  /* 0x0000000205057827 */ /* 0x000fe200078e02ff */
[----:B----4-:R-:W-:-:S02]  /*0830*/  IADD3 R10, P0, P1, R6, UR18, R11 ;  /* 0x00000012060a7c10 */ /* 0x010fc4000f91e00b */
[----:B------:R-:W-:Y:S02]  /*0840*/  CS2R R20, SRZ ;  /* 0x0000000000147805 */ /* 0x000fe4000001ff00 */
[--C-:B------:R-:W-:Y:S01]  /*0850*/  SHF.R.S32.HI R6, RZ, 0x6, R3.reuse ;  /* 0x00000006ff067819 */ /* 0x100fe20000011403 */
[----:B------:R-:W-:Y:S01]  /*0860*/  IMAD.MOV.U32 R45, RZ, RZ, -0x800000 ;  /* 0xff800000ff2d7424 */ /* 0x000fe200078e00ff */
[----:B------:R-:W-:Y:S01]  /*0870*/  LOP3.LUT R11, R8, 0x90, RZ, 0xc0, !PT ;  /* 0x00000090080b7812 */ /* 0x000fe200078ec0ff */
[----:B------:R-:W-:Y:S01]  /*0880*/  IMAD.MOV.U32 R41, RZ, RZ, 0x3f800000 ;  /* 0x3f800000ff297424 */ /* 0x000fe200078e00ff */
[----:B------:R-:W-:Y:S02]  /*0890*/  SGXT R6, R6, 0x1 ;  /* 0x000000010606781a */ /* 0x000fe40000000200 */
[----:B------:R-:W-:Y:S02]  /*08a0*/  CS2R R22, SRZ ;  /* 0x0000000000167805 */ /* 0x000fe4000001ff00 */
[----:B------:R-:W-:Y:S01]  /*08b0*/  SHF.R.U32.HI R12, RZ, 0x4, R3 ;  /* 0x00000004ff0c7819 */ /* 0x000fe20000011603 */
[----:B------:R-:W-:Y:S01]  /*08c0*/  IMAD R11, R40, 0x20, R11 ;  /* 0x00000020280b7824 */ /* 0x000fe200078e020b */
[----:B------:R-:W-:Y:S01]  /*08d0*/  LOP3.LUT R37, R6, 0x90, RZ, 0xc0, !PT ;  /* 0x0000009006257812 */ /* 0x000fe200078ec0ff */
[----:B------:R-:W-:Y:S01]  /*08e0*/  UMOV UR6, URZ ;  /* 0x000000ff00067c82 */ /* 0x000fe20008000000 */
[----:B------:R-:W-:Y:S01]  /*08f0*/  SHF.R.U32.HI R8, RZ, 0x5, R3 ;  /* 0x00000005ff087819 */ /* 0x000fe20000011603 */
[----:B------:R-:W-:Y:S01]  /*0900*/  UMOV UR4, URZ ;  /* 0x000000ff00047c82 */ /* 0x000fe20008000000 */
[----:B------:R-:W-:-:S02]  /*0910*/  LOP3.LUT R37, R37, 0x37e, R4, 0x78, !PT ;  /* 0x0000037e25257812 */ /* 0x000fc400078e7804 */
[--C-:B------:R-:W-:Y:S01]  /*0920*/  LOP3.LUT R3, R13, 0x30, R4.reuse, 0x78, !PT ;  /* 0x000000300d037812 */ /* 0x100fe200078e7804 */
[----:B------:R-:W-:Y:S01]  /*0930*/  IMAD.U32 R13, RZ, RZ, UR7 ;  /* 0x00000007ff0d7e24 */ /* 0x000fe2000f8e00ff */
[----:B------:R-:W-:Y:S01]  /*0940*/  LOP3.LUT R11, R11, 0x10, R4, 0x78, !PT ;  /* 0x000000100b0b7812 */ /* 0x000fe200078e7804 */
[----:B------:R-:W-:Y:S01]  /*0950*/  UMOV UR7, URZ ;  /* 0x000000ff00077c82 */ /* 0x000fe20008000000 */
[----:B------:R-:W-:Y:S01]  /*0960*/  SGXT.U32 R6, R12, 0x5 ;  /* 0x000000050c06781a */ /* 0x000fe20000000000 */
[----:B------:R-:W-:Y:S01]  /*0970*/  IMAD.U32 R12, RZ, RZ, UR5 ;  /* 0x00000005ff0c7e24 */ /* 0x000fe2000f8e00ff */
[----:B------:R-:W-:Y:S01]  /*0980*/  SGXT.U32 R4, R8, 0x4 ;  /* 0x000000040804781a */ /* 0x000fe20000000000 */
[----:B------:R-:W-:Y:S01]  /*0990*/  IMAD.HI R8, R7, 0x2, RZ ;  /* 0x0000000207087827 */ /* 0x000fe200078e02ff */
[----:B------:R-:W-:Y:S01]  /*09a0*/  LOP3.LUT R38, R39, 0x8, RZ, 0xfc, !PT ;  /* 0x0000000827267812 */ /* 0x000fe200078efcff */
[----:B------:R-:W-:Y:S01]  /*09b0*/  UMOV UR5, URZ ;  /* 0x000000ff00057c82 */ /* 0x000fe20008000000 */
[----:B------:R-:W-:Y:S01]  /*09c0*/  IADD3.X R12, PT, PT, R5, UR19, R12, P0, P1 ;  /* 0x00000013050c7c10 */ /* 0x000fe200087e240c */
[----:B------:R-:W-:Y:S01]  /*09d0*/  IMAD R7, R6, UR11, RZ ;  /* 0x0000000b06077c24 */ /* 0x000fe2000f8e02ff */
[----:B------:R-:W-:Y:S01]  /*09e0*/  IADD3.X R13, PT, PT, R8, UR21, R13, P2, P3 ;  /* 0x00000015080d7c10 */ /* 0x000fe200097e640d */
[----:B0-----:R-:W-:Y:S01]  /*09f0*/  IMAD R36, R4, UR10, RZ ;  /* 0x0000000a04247c24 */ /* 0x001fe2000f8e02ff */
[----:B------:R-:W-:Y:S01]  /*0a00*/  LEA R6, R9, UR8, 0x4 ;  /* 0x0000000809067c11 */ /* 0x000fe2000f8e20ff */
[----:B------:R-:W0:Y:S01]  /*0a10*/  LDCU UR10, c[0x0][0x3a8] ;  /* 0x00007500ff0a77ac */ /* 0x000e220008000800 */
[----:B------:R-:W-:-:S02]  /*0a20*/  LEA R4, P0, R7, R10, 0x1 ;  /* 0x0000000a07047211 */ /* 0x000fc400078008ff */
[C---:B------:R-:W-:Y:S02]  /*0a30*/  LEA R5, P1, R36.reuse, R15, 0x1 ;  /* 0x0000000f24057211 */ /* 0x040fe400078208ff */
[----:B------:R-:W-:Y:S02]  /*0a40*/  CS2R R14, SRZ ;  /* 0x00000000000e7805 */ /* 0x000fe4000001ff00 */
[----:B------:R-:W-:Y:S02]  /*0a50*/  LEA.HI.X.SX32 R7, R7, R12, 0x1, P0 ;  /* 0x0000000c07077211 */ /* 0x000fe400000f0eff */
[----:B------:R-:W-:Y:S02]  /*0a60*/  LEA.HI.X.SX32 R36, R36, R13, 0x1, P1 ;  /* 0x0000000d24247211 */ /* 0x000fe400008f0eff */
[----:B------:R-:W-:Y:S02]  /*0a70*/  CS2R R12, SRZ ;  /* 0x00000000000c7805 */ /* 0x000fe4000001ff00 */
[----:B------:R-:W-:-:S07]  /*0a80*/  IADD3 R6, PT, PT, R11, R6, RZ ;  /* 0x000000060b067210 */ /* 0x000fce0007ffe0ff */
.L_x_1:
[----:B------:R-:W-:Y:S02]  /*0a90*/  IMAD.U32 R17, RZ, RZ, UR4 ;  /* 0x00000004ff117e24 */ /* 0x000fe4000f8e00ff */
[----:B------:R-:W-:-:S03]  /*0aa0*/  IMAD.U32 R8, RZ, RZ, UR4 ;  /* 0x00000004ff087e24 */ /* 0x000fc6000f8e00ff */
[----:B------:R-:W-:-:S04]  /*0ab0*/  LEA R16, P0, R17, R4, 0x1 ;  /* 0x0000000411107211 */ /* 0x000fc800078008ff */
[----:B------:R-:W-:-:S05]  /*0ac0*/  LEA.HI.X.SX32 R17, R8, R7, 0x1, P0 ;  /* 0x0000000708117211 */ /* 0x000fca00000f0eff */
[----:B------:R1:W2:Y:S01]  /*0ad0*/  LDG.E.U16 R16, desc[UR14][R16.64] ;  /* 0x0000000e10107981 */ /* 0x0002a2000c1e1500 */
[----:B------:R-:W-:Y:S02]  /*0ae0*/  IMAD.U32 R18, RZ, RZ, UR5 ;  /* 0x00000005ff127e24 */ /* 0x000fe4000f8e00ff */
[----:B------:R-:W-:Y:S01]  /*0af0*/  IMAD.U32 R9, RZ, RZ, UR5 ;  /* 0x00000005ff097e24 */ /* 0x000fe2000f8e00ff */
[----:B------:R-:W-:Y:S02]  /*0b00*/  BAR.SYNC.DEFER_BLOCKING 0x0 ;  /* 0x0000000000007b1d */ /* 0x000fe40000010000 */
[----:B------:R-:W-:-:S04]  /*0b10*/  LEA R18, P0, R18, R5, 0x1 ;  /* 0x0000000512127211 */ /* 0x000fc800078008ff */
[----:B------:R-:W-:Y:S02]  /*0b20*/  LEA.HI.X.SX32 R19, R9, R36, 0x1, P0 ;  /* 0x0000002409137211 */ /* 0x000fe400000f0eff */
[----:B------:R-:W-:-:S04]  /*0b30*/  LEA R47, P5, R40, UR6, 0x1 ;  /* 0x00000006282f7c11 */ /* 0x000fc8000f8a08ff */
[----:B-1----:R-:W-:Y:S02]  /*0b40*/  IADD3 R17, P6, PT, R47, 0x10, RZ ;  /* 0x000000102f117810 */ /* 0x002fe40007fde0ff */
[----:B------:R-:W-:Y:S02]  /*0b50*/  IADD3.X R46, PT, PT, RZ, UR7, RZ, P5, !PT ;  /* 0x00000007ff2e7c10 */ /* 0x000fe4000affe4ff */
[C---:B------:R-:W-:Y:S02]  /*0b60*/  ISETP.GT.U32.AND P4, PT, R17.reuse, R39, PT ;  /* 0x000000271100720c */ /* 0x040fe40003f84070 */
[----:B------:R-:W-:Y:S02]  /*0b70*/  ISETP.GT.U32.AND P2, PT, R17, R38, PT ;  /* 0x000000261100720c */ /* 0x000fe40003f44070 */
[----:B------:R-:W-:-:S04]  /*0b80*/  IADD3 R17, P1, PT, R47, 0x11, RZ ;  /* 0x000000112f117810 */ /* 0x000fc80007f3e0ff */
[C---:B------:R-:W-:Y:S02]  /*0b90*/  ISETP.GT.U32.AND P3, PT, R17.reuse, R39, PT ;  /* 0x000000271100720c */ /* 0x040fe40003f64070 */
[----:B------:R-:W-:Y:S01]  /*0ba0*/  ISETP.GT.U32.AND P0, PT, R17, R38, PT ;  /* 0x000000261100720c */ /* 0x000fe20003f04070 */
[----:B--2---:R1:W-:Y:S01]  /*0bb0*/  STS.U16 [R37+UR8+0x2000], R16 ;  /* 0x0020001025007988 */ /* 0x0043e20008000408 */
[----:B------:R-:W-:Y:S06]  /*0bc0*/  BAR.SYNC.DEFER_BLOCKING 0x0 ;  /* 0x0000000000007b1d */ /* 0x000fec0000010000 */
[----:B------:R2:W3:Y:S01]  /*0bd0*/  LDG.E.U16 R49, desc[UR14][R18.64] ;  /* 0x0000000e12317981 */ /* 0x0004e2000c1e1500 */
[----:B-1----:R-:W-:Y:S01]  /*0be0*/  IMAD.X R16, RZ, RZ, R46, P6 ;  /* 0x000000ffff107224 */ /* 0x002fe200030e062e */
[----:B------:R-:W-:-:S02]  /*0bf0*/  UIADD3 UR6, UP0, UPT, UR6, 0x20, URZ ;  /* 0x0000002006067890 */ /* 0x000fc4000ff1e0ff */
[----:B------:R-:W-:Y:S01]  /*0c00*/  LDSM.16.MT88.4 R28, [R2] ;  /* 0x00000000021c783b */ /* 0x000fe20000004200 */
[----:B------:R-:W-:Y:S01]  /*0c10*/  ULEA UR5, UR13, UR5, 0x5 ;  /* 0x000000050d057291 */ /* 0x000fe2000f8e28ff */
[C---:B------:R-:W-:Y:S01]  /*0c20*/  ISETP.GT.U32.AND.EX P4, PT, R16.reuse, RZ, PT, P4 ;  /* 0x000000ff1000720c */ /* 0x040fe20003f84140 */
[----:B------:R-:W-:Y:S01]  /*0c30*/  UIADD3.X UR7, UPT, UPT, URZ, UR7, URZ, UP0, !UPT ;  /* 0x00000007ff077290 */ /* 0x000fe200087fe4ff */
[----:B------:R-:W2:Y:S01]  /*0c40*/  LDSM.16.M88.4 R8, [R6+0x2200] ;  /* 0x002200000608783b */ /* 0x000ea20000000200 */
[----:B------:R-:W-:Y:S01]  /*0c50*/  ISETP.GT.U32.AND.EX P2, PT, R16, RZ, PT, P2 ;  /* 0x000000ff1000720c */ /* 0x000fe20003f44120 */
[----:B------:R-:W-:Y:S01]  /*0c60*/  IMAD.X R16, RZ, RZ, R46, P1 ;  /* 0x000000ffff107224 */ /* 0x000fe200008e062e */
[----:B------:R-:W-:Y:S01]  /*0c70*/  UISETP.GE.U32.AND UP0, UPT, UR6, UR16, UPT ;  /* 0x000000100600728c */ /* 0x000fe2000bf06070 */
[----:B------:R-:W1:Y:S01]  /*0c80*/  LDSM.16.M88.4 R32, [R6+0x2000] ;  /* 0x002000000620783b */ /* 0x000e620000000200 */
[----:B------:R-:W-:Y:S01]  /*0c90*/  ULEA UR4, UR11, UR4, 0x5 ;  /* 0x000000040b047291 */ /* 0x000fe2000f8e28ff */
[----:B------:R-:W-:Y:S01]  /*0ca0*/  BAR.SYNC.DEFER_BLOCKING 0x0 ;  /* 0x0000000000007b1d */ /* 0x000fe20000010000 */
[C---:B------:R-:W-:Y:S01]  /*0cb0*/  ISETP.GT.U32.AND.EX P3, PT, R16.reuse, RZ, PT, P3 ;  /* 0x000000ff1000720c */ /* 0x040fe20003f64130 */
[----:B------:R-:W-:Y:S01]  /*0cc0*/  UISETP.GE.U32.AND.EX UP0, UPT, UR7, URZ, UPT, UP0 ;  /* 0x000000ff0700728c */ /* 0x000fe2000bf06100 */
[----:B------:R-:W-:-:S02]  /*0cd0*/  ISETP.GT.U32.AND.EX P0, PT, R16, RZ, PT, P0 ;  /* 0x000000ff1000720c */ /* 0x000fc40003f04100 */
[----:B--2---:R-:W-:Y:S01]  /*0ce0*/  HMMA.16816.F32 R16, R28, R8, RZ ;  /* 0x000000081c10723c */ /* 0x004fe200000018ff */
[----:B------:R-:W-:-:S04]  /*0cf0*/  IADD3 R8, P6, PT, R47, 0x9, RZ ;  /* 0x000000092f087810 */ /* 0x000fc80007fde0ff */
[C---:B------:R-:W-:Y:S02]  /*0d00*/  ISETP.GT.U32.AND P1, PT, R8.reuse, R39, PT ;  /* 0x000000270800720c */ /* 0x040fe40003f24070 */
[----:B------:R-:W-:Y:S01]  /*0d10*/  ISETP.GT.U32.AND P5, PT, R8, R38, PT ;  /* 0x000000260800720c */ /* 0x000fe20003fa4070 */
[----:B------:R-:W-:Y:S01]  /*0d20*/  IMAD.X R8, RZ, RZ, R46, P6 ;  /* 0x000000ffff087224 */ /* 0x000fe200030e062e */
[----:B-1----:R-:W-:Y:S04]  /*0d30*/  HMMA.16816.F32 R24, R28, R34, RZ ;  /* 0x000000221c18723c */ /* 0x002fe800000018ff */
[C---:B------:R-:W-:Y:S02]  /*0d40*/  ISETP.GT.U32.AND.EX P1, PT, R8.reuse, RZ, PT, P1 ;  /* 0x000000ff0800720c */ /* 0x040fe40003f24110 */
[----:B------:R-:W-:-:S02]  /*0d50*/  ISETP.GT.U32.AND.EX P5, PT, R8, RZ, PT, P5 ;  /* 0x000000ff0800720c */ /* 0x000fc40003fa4150 */
[----:B------:R-:W-:Y:S01]  /*0d60*/  P2R R48, PR, RZ, 0x2 ;  /* 0x00000002ff307803 */ /* 0x000fe20000000000 */
[----:B------:R-:W-:Y:S01]  /*0d70*/  HMMA.16816.F32 R32, R28, R32, RZ ;  /* 0x000000201c20723c */ /* 0x000fe200000018ff */
[----:B0-----:R-:W-:Y:S01]  /*0d80*/  FMUL R18, R18, UR10 ;  /* 0x0000000a12127c20 */ /* 0x001fe20008400000 */
[----:B------:R-:W-:Y:S01]  /*0d90*/  FMUL R19, R19, UR10 ;  /* 0x0000000a13137c20 */ /* 0x000fe20008400000 */
[----:B------:R-:W-:Y:S01]  /*0da0*/  FMUL R16, R16, UR10 ;  /* 0x0000000a10107c20 */ /* 0x000fe20008400000 */
[----:B------:R-:W-:-:S04]  /*0db0*/  FMUL R17, R17, UR10 ;  /* 0x0000000a11117c20 */ /* 0x000fc80008400000 */
[----:B------:R-:W-:Y:S01]  /*0dc0*/  HMMA.16816.F32 R8, R28, R10, RZ ;  /* 0x0000000a1c08723c */ /* 0x000fe200000018ff */
[----:B------:R-:W-:Y:S01]  /*0dd0*/  IADD3 R28, P1, PT, R47, 0x18, RZ ;  /* 0x000000182f1c7810 */ /* 0x000fe20007f3e0ff */
[----:B------:R-:W-:Y:S01]  /*0de0*/  FMUL R26, R26, UR10 ;  /* 0x0000000a1a1a7c20 */ /* 0x000fe20008400000 */
[----:B------:R-:W-:Y:S02]  /*0df0*/  FSEL R29, R18, -INF , !P2 ;  /* 0xff800000121d7808 */ /* 0x000fe40005000000 */
[CC--:B------:R-:W-:Y:S01]  /*0e00*/  ISETP.GT.U32.AND P2, PT, R28.reuse, R39.reuse, PT ;  /* 0x000000271c00720c */ /* 0x0c0fe20003f44070 */
[--C-:B------:R-:W-:Y:S01]  /*0e10*/  IMAD.X R18, RZ, RZ, R46.reuse, P1 ;  /* 0x000000ffff127224 */ /* 0x100fe200008e062e */
[-C--:B------:R-:W-:Y:S02]  /*0e20*/  ISETP.GT.U32.AND P1, PT, R28, R38.reuse, PT ;  /* 0x000000261c00720c */ /* 0x080fe40003f24070 */
[----:B------:R-:W-:Y:S01]  /*0e30*/  FSEL R31, R19, -INF , !P0 ;  /* 0xff800000131f7808 */ /* 0x000fe20004000000 */
[----:B------:R-:W-:Y:S01]  /*0e40*/  FMUL R19, R27, UR10 ;  /* 0x0000000a1b137c20 */ /* 0x000fe20008400000 */
[C---:B------:R-:W-:Y:S01]  /*0e50*/  ISETP.GT.U32.AND.EX P2, PT, R18.reuse, RZ, PT, P2 ;  /* 0x000000ff1200720c */ /* 0x040fe20003f44120 */
[----:B------:R-:W-:Y:S01]  /*0e60*/  FMUL R35, R35, UR10 ;  /* 0x0000000a23237c20 */ /* 0x000fe20008400000 */
[----:B------:R-:W-:Y:S01]  /*0e70*/  ISETP.GT.U32.AND.EX P1, PT, R18, RZ, PT, P1 ;  /* 0x000000ff1200720c */ /* 0x000fe20003f24110 */
[----:B------:R-:W-:Y:S01]  /*0e80*/  FMUL R34, R34, UR10 ;  /* 0x0000000a22227c20 */ /* 0x000fe20008400000 */
[----:B------:R-:W-:Y:S01]  /*0e90*/  IADD3 R18, P0, PT, R47, 0x8, RZ ;  /* 0x000000082f127810 */ /* 0x000fe20007f1e0ff */
[----:B------:R-:W-:Y:S01]  /*0ea0*/  FMUL R32, R32, UR10 ;  /* 0x0000000a20207c20 */ /* 0x000fe20008400000 */
[----:B------:R-:W-:Y:S01]  /*0eb0*/  FSEL R19, R19, -INF , !P5 ;  /* 0xff80000013137808 */ /* 0x000fe20006800000 */
[----:B------:R-:W-:Y:S01]  /*0ec0*/  FMUL R33, R33, UR10 ;  /* 0x0000000a21217c20 */ /* 0x000fe20008400000 */
[----:B------:R-:W-:Y:S01]  /*0ed0*/  FMUL R27, R10, UR10 ;  /* 0x0000000a0a1b7c20 */ /* 0x000fe20008400000 */
[----:B------:R-:W-:Y:S01]  /*0ee0*/  IMAD.X R28, RZ, RZ, R46, P0 ;  /* 0x000000ffff1c7224 */ /* 0x000fe200000e062e */
[----:B------:R-:W-:Y:S01]  /*0ef0*/  ISETP.GT.U32.AND P0, PT, R18, R39, PT ;  /* 0x000000271200720c */ /* 0x000fe20003f04070 */
[----:B------:R-:W-:Y:S01]  /*0f00*/  FMUL R10, R24, UR10 ;  /* 0x0000000a180a7c20 */ /* 0x000fe20008400000 */
[----:B------:R-:W-:Y:S01]  /*0f10*/  ISETP.GT.U32.AND P5, PT, R47, R38, PT ;  /* 0x000000262f00720c */ /* 0x000fe20003fa4070 */
[----:B------:R-:W-:Y:S01]  /*0f20*/  FMUL R11, R11, UR10 ;  /* 0x0000000a0b0b7c20 */ /* 0x000fe20008400000 */
[----:B------:R-:W-:Y:S01]  /*0f30*/  ISETP.GT.U32.AND.EX P0, PT, R28, RZ, PT, P0 ;  /* 0x000000ff1c00720c */ /* 0x000fe20003f04100 */
[----:B------:R-:W-:Y:S01]  /*0f40*/  FMUL R8, R8, UR10 ;  /* 0x0000000a08087c20 */ /* 0x000fe20008400000 */
[----:B------:R-:W-:Y:S01]  /*0f50*/  FSEL R27, R27, -INF , !P1 ;  /* 0xff8000001b1b7808 */ /* 0x000fe20004800000 */
[----:B------:R-:W-:Y:S01]  /*0f60*/  FMUL R9, R9, UR10 ;  /* 0x0000000a09097c20 */ /* 0x000fe20008400000 */
[----:B------:R-:W-:-:S02]  /*0f70*/  FSEL R10, R10, -INF , !P0 ;  /* 0xff8000000a0a7808 */ /* 0x000fc40004000000 */
[C---:B------:R-:W-:Y:S02]  /*0f80*/  IADD3 R24, P0, PT, R47.reuse, 0x19, RZ ;  /* 0x000000192f187810 */ /* 0x040fe40007f1e0ff */
[C---:B------:R-:W-:Y:S02]  /*0f90*/  ISETP.GT.U32.AND P1, PT, R47.reuse, R39, PT ;  /* 0x000000272f00720c */ /* 0x040fe40003f24070 */
[C---:B------:R-:W-:Y:S01]  /*0fa0*/  ISETP.GT.U32.AND.EX P5, PT, R46.reuse, RZ, PT, P5 ;  /* 0x000000ff2e00720c */ /* 0x040fe20003fa4150 */
[----:B------:R-:W-:Y:S01]  /*0fb0*/  IMAD.X R28, RZ, RZ, R46, P0 ;  /* 0x000000ffff1c7224 */ /* 0x000fe200000e062e */
[----:B------:R-:W-:Y:S02]  /*0fc0*/  ISETP.GE.U32.AND P0, PT, R47, R38, PT ;  /* 0x000000262f00720c */ /* 0x000fe40003f06070 */
[C---:B------:R-:W-:Y:S02]  /*0fd0*/  ISETP.GT.U32.AND.EX P1, PT, R46.reuse, RZ, PT, P1 ;  /* 0x000000ff2e00720c */ /* 0x040fe40003f24110 */
[----:B------:R-:W-:-:S02]  /*0fe0*/  ISETP.GE.U32.AND.EX P0, PT, R46, RZ, PT, P0 ;  /* 0x000000ff2e00720c */ /* 0x000fc40003f06100 */
[C---:B------:R-:W-:Y:S02]  /*0ff0*/  ISETP.GT.U32.AND P6, PT, R24.reuse, R39, PT ;  /* 0x000000271800720c */ /* 0x040fe40003fc4070 */
[----:B------:R-:W-:Y:S02]  /*1000*/  FSEL R18, R35, -INF , !P0 ;  /* 0xff80000023127808 */ /* 0x000fe40004000000 */
[----:B------:R-:W-:Y:S02]  /*1010*/  ISETP.GT.U32.AND P0, PT, R24, R38, PT ;  /* 0x000000261800720c */ /* 0x000fe40003f04070 */
[C---:B------:R-:W-:Y:S02]  /*1020*/  ISETP.GT.U32.AND.EX P6, PT, R28.reuse, RZ, PT, P6 ;  /* 0x000000ff1c00720c */ /* 0x040fe40003fc4160 */
[----:B------:R-:W-:-:S04]  /*1030*/  ISETP.GT.U32.AND.EX P0, PT, R28, RZ, PT, P0 ;  /* 0x000000ff1c00720c */ /* 0x000fc80003f04100 */
[----:B------:R-:W-:Y:S02]  /*1040*/  FSEL R35, R11, -INF , !P0 ;  /* 0xff8000000b237808 */ /* 0x000fe40004000000 */
[----:B------:R-:W-:Y:S02]  /*1050*/  FSEL R11, R26, -INF , !P1 ;  /* 0xff8000001a0b7808 */ /* 0x000fe40004800000 */
[----:B------:R-:W-:Y:S01]  /*1060*/  ISETP.NE.AND P0, PT, R48, RZ, PT ;  /* 0x000000ff3000720c */ /* 0x000fe20003f05270 */
[----:B---3--:R0:W-:Y:S02]  /*1070*/  STS.U16 [R0+UR8+0x2000], R49 ;  /* 0x0020003100007988 */ /* 0x0081e40008000408 */
[----:B0-----:R-:W-:Y:S01]  /*1080*/  FSEL R49, R34, -INF , !P5 ;  /* 0xff80000022317808 */ /* 0x001fe20006800000 */
[----:B------:R-:W-:Y:S01]  /*1090*/  BAR.SYNC.DEFER_BLOCKING 0x0 ;  /* 0x0000000000007b1d */ /* 0x000fe20000010000 */
[----:B------:R-:W-:Y:S02]  /*10a0*/  ISETP.GE.U32.AND P5, PT, R47, R39, PT ;  /* 0x000000272f00720c */ /* 0x000fe40003fa6070 */
[----:B------:R-:W-:-:S02]  /*10b0*/  FMNMX3 R24, R49, R18, R11, !PT ;  /* 0x0000001231187276 */ /* 0x000fc4000780000b */
[----:B------:R-:W-:Y:S02]  /*10c0*/  ISETP.GE.U32.AND.EX P5, PT, R46, RZ, PT, P5 ;  /* 0x000000ff2e00720c */ /* 0x000fe40003fa6150 */
[----:B------:R-:W-:Y:S02]  /*10d0*/  FMNMX3 R24, R24, R19, R29, !PT ;  /* 0x0000001318187276 */ /* 0x000fe4000780001d */
[----:B------:R-:W-:Y:S02]  /*10e0*/  FSEL R50, R33, -INF , !P5 ;  /* 0xff80000021327808 */ /* 0x000fe40006800000 */
[----:B------:R-:W-:-:S04]  /*10f0*/  FMNMX3 R24, R24, R31, R27, !PT ;  /* 0x0000001f18187276 */ /* 0x000fc8000780001b */
[----:B------:R-:W-:-:S05]  /*1100*/  FMNMX R24, R35, R24, !PT ;  /* 0x0000001823187209 */ /* 0x000fca0007800000 */
[----:B------:R-:W0:Y:S02]  /*1110*/  SHFL.BFLY PT, R47, R24, 0x2, 0x1f ;  /* 0x0c401f00182f7f89 */ /* 0x000e2400000e0000 */
[----:B0-----:R-:W-:-:S05]  /*1120*/  FMNMX R26, R24, R47, !PT ;  /* 0x0000002f181a7209 */ /* 0x001fca0007800000 */
[----:B------:R-:W0:Y:S02]  /*1130*/  SHFL.BFLY PT, R28, R26, 0x1, 0x1f ;  /* 0x0c201f001a1c7f89 */ /* 0x000e2400000e0000 */
[----:B0-----:R-:W-:-:S05]  /*1140*/  FMNMX3 R28, R26, R28, R45, !PT ;  /* 0x0000001c1a1c7276 */ /* 0x001fca000780002d */
[--C-:B------:R-:W-:Y:S01]  /*1150*/  FADD R30, R18, -R28.reuse ;  /* 0x8000001c121e7221 */ /* 0x100fe20000000000 */
[--C-:B------:R-:W-:Y:S01]  /*1160*/  FADD R49, R49, -R28.reuse ;  /* 0x8000001c31317221 */ /* 0x100fe20000000000 */
[--C-:B------:R-:W-:Y:S01]  /*1170*/  FADD R24, R19, -R28.reuse ;  /* 0x8000001c13187221 */ /* 0x100fe20000000000 */
[--C-:B------:R-:W-:Y:S01]  /*1180*/  FADD R29, R29, -R28.reuse ;  /* 0x8000001c1d1d7221 */ /* 0x100fe20000000000 */
[----:B------:R-:W-:Y:S01]  /*1190*/  FMUL R46, R30, 1.4426950216293334961 ;  /* 0x3fb8aa3b1e2e7820 */ /* 0x000fe20000400000 */
[----:B------:R-:W-:Y:S01]  /*11a0*/  FMUL R49, R49, 1.4426950216293334961 ;  /* 0x3fb8aa3b31317820 */ /* 0x000fe20000400000 */
[--C-:B------:R-:W-:Y:S01]  /*11b0*/  FADD R30, R11, -R28.reuse ;  /* 0x8000001c0b1e7221 */ /* 0x100fe20000000000 */
[----:B------:R-:W-:Y:S01]  /*11c0*/  FMUL R24, R24, 1.4426950216293334961 ;  /* 0x3fb8aa3b18187820 */ /* 0x000fe20000400000 */
[----:B------:R-:W-:Y:S01]  /*11d0*/  MUFU.EX2 R11, R46 ;  /* 0x0000002e000b7308 */ /* 0x000fe20000000800 */
[----:B------:R-:W-:Y:S01]  /*11e0*/  FMUL R34, R29, 1.4426950216293334961 ;  /* 0x3fb8aa3b1d227820 */ /* 0x000fe20000400000 */
[----:B------:R-:W-:Y:S01]  /*11f0*/  FMUL R30, R30, 1.4426950216293334961 ;  /* 0x3fb8aa3b1e1e7820 */ /* 0x000fe20000400000 */
[--C-:B------:R-:W-:Y:S01]  /*1200*/  FADD R31, R31, -R28.reuse ;  /* 0x8000001c1f1f7221 */ /* 0x100fe20000000000 */
[--C-:B------:R-:W-:Y:S01]  /*1210*/  FADD R27, R27, -R28.reuse ;  /* 0x8000001c1b1b7221 */ /* 0x100fe20000000000 */
[----:B------:R-:W-:-:S02]  /*1220*/  FADD R35, R35, -R28 ;  /* 0x8000001c23237221 */ /* 0x000fc40000000000 */
[----:B------:R-:W-:Y:S01]  /*1230*/  FMUL R31, R31, 1.4426950216293334961 ;  /* 0x3fb8aa3b1f1f7820 */ /* 0x000fe20000400000 */
[----:B------:R-:W0:Y:S01]  /*1240*/  MUFU.EX2 R18, R49 ;  /* 0x0000003100127308 */ /* 0x000e220000000800 */
[----:B------:R-:W-:Y:S01]  /*1250*/  FMUL R27, R27, 1.4426950216293334961 ;  /* 0x3fb8aa3b1b1b7820 */ /* 0x000fe20000400000 */
[----:B------:R-:W-:-:S06]  /*1260*/  FMUL R29, R35, 1.4426950216293334961 ;  /* 0x3fb8aa3b231d7820 */ /* 0x000fcc0000400000 */
[----:B------:R-:W1:Y:S08]  /*1270*/  MUFU.EX2 R19, R30 ;  /* 0x0000001e00137308 */ /* 0x000e700000000800 */
[----:B------:R-:W2:Y:S01]  /*1280*/  MUFU.EX2 R24, R24 ;  /* 0x0000001800187308 */ /* 0x000ea20000000800 */
[----:B0-----:R-:W-:-:S07]  /*1290*/  FADD R26, R18, R11 ;  /* 0x0000000b121a7221 */ /* 0x001fce0000000000 */
[----:B------:R-:W0:Y:S01]  /*12a0*/  MUFU.EX2 R34, R34 ;  /* 0x0000002200227308 */ /* 0x000e220000000800 */
[----:B-1----:R-:W-:-:S07]  /*12b0*/  FADD R35, R19, R26 ;  /* 0x0000001a13237221 */ /* 0x002fce0000000000 */
[----:B------:R-:W1:Y:S01]  /*12c0*/  MUFU.EX2 R31, R31 ;  /* 0x0000001f001f7308 */ /* 0x000e620000000800 */
[C---:B--2---:R-:W-:Y:S01]  /*12d0*/  FADD R35, R24.reuse, R35 ;  /* 0x0000002318237221 */ /* 0x044fe20000000000 */
[----:B------:R-:W-:-:S06]  /*12e0*/  F2FP.F16.F32.PACK_AB R19, R24, R19 ;  /* 0x000000131813723e */ /* 0x000fcc00000000ff */
[----:B------:R-:W2:Y:S01]  /*12f0*/  MUFU.EX2 R30, R27 ;  /* 0x0000001b001e7308 */ /* 0x000ea20000000800 */
[----:B0-----:R-:W-:-:S07]  /*1300*/  FADD R26, R34, R35 ;  /* 0x00000023221a7221 */ /* 0x001fce0000000000 */
[----:B------:R-:W0:Y:S01]  /*1310*/  MUFU.EX2 R29, R29 ;  /* 0x0000001d001d7308 */ /* 0x000e220000000800 */
[----:B-1----:R-:W-:-:S04]  /*1320*/  FADD R35, R31, R26 ;  /* 0x0000001a1f237221 */ /* 0x002fc80000000000 */
[----:B--2---:R-:W-:-:S04]  /*1330*/  FADD R26, R30, R35 ;  /* 0x000000231e1a7221 */ /* 0x004fc80000000000 */
[----:B0-----:R-:W-:-:S05]  /*1340*/  FADD R47, R29, R26 ;  /* 0x0000001a1d2f7221 */ /* 0x001fca0000000000 */
[----:B------:R-:W0:Y:S02]  /*1350*/  SHFL.BFLY PT, R26, R47, 0x2, 0x1f ;  /* 0x0c401f002f1a7f89 */ /* 0x000e2400000e0000 */
[----:B0-----:R-:W-:Y:S01]  /*1360*/  FADD R48, R47, R26 ;  /* 0x0000001a2f307221 */ /* 0x001fe20000000000 */
[----:B------:R-:W-:Y:S01]  /*1370*/  FADD R26, -R28, R45 ;  /* 0x0000002d1c1a7221 */ /* 0x000fe20000000100 */
[----:B------:R-:W-:-:S03]  /*1380*/  FSEL R45, R8, -INF , !P2 ;  /* 0xff800000082d7808 */ /* 0x000fc60005000000 */
[----:B------:R-:W0:Y:S01]  /*1390*/  SHFL.BFLY PT, R27, R48, 0x1, 0x1f ;  /* 0x0c201f00301b7f89 */ /* 0x000e2200000e0000 */
[----:B------:R-:W-:-:S04]  /*13a0*/  FMUL R35, R26, 1.4426950216293334961 ;  /* 0x3fb8aa3b1a237820 */ /* 0x000fc80000400000 */
[----:B------:R-:W1:Y:S02]  /*13b0*/  MUFU.EX2 R46, R35 ;  /* 0x00000023002e7308 */ /* 0x000e640000000800 */
[----:B-1----:R-:W-:Y:S01]  /*13c0*/  FMUL R26, R46, R22 ;  /* 0x000000162e1a7220 */ /* 0x002fe20000400000 */
[----:B------:R-:W-:Y:S01]  /*13d0*/  FMUL R22, R25, UR10 ;  /* 0x0000000a19167c20 */ /* 0x000fe20008400000 */
[----:B0-----:R-:W-:Y:S01]  /*13e0*/  FADD R27, R48, R27 ;  /* 0x0000001b301b7221 */ /* 0x001fe20000000000 */
[C---:B------:R-:W-:Y:S01]  /*13f0*/  FMUL R14, R46.reuse, R14 ;  /* 0x0000000e2e0e7220 */ /* 0x040fe20000400000 */
[C---:B------:R-:W-:Y:S01]  /*1400*/  FMUL R15, R46.reuse, R15 ;  /* 0x0000000f2e0f7220 */ /* 0x040fe20000400000 */
[----:B------:R-:W-:Y:S01]  /*1410*/  FSEL R48, R9, -INF , !P6 ;  /* 0xff80000009307808 */ /* 0x000fe20007000000 */
[C---:B------:R-:W-:Y:S01]  /*1420*/  FFMA R41, R46.reuse, R41, R27 ;  /* 0x000000292e297223 */ /* 0x040fe2000000001b */
[----:B------:R-:W-:Y:S01]  /*1430*/  FMUL R27, R46, R23 ;  /* 0x000000172e1b7220 */ /* 0x000fe20000400000 */
[----:B------:R-:W-:-:S02]  /*1440*/  FSEL R23, R32, -INF , !P1 ;  /* 0xff80000020177808 */ /* 0x000fc40004800000 */
[----:B------:R-:W-:Y:S02]  /*1450*/  FSEL R32, R16, -INF , !P4 ;  /* 0xff80000010207808 */ /* 0x000fe40006000000 */
[----:B------:R-:W-:Y:S02]  /*1460*/  FSEL R22, R22, -INF , !P0 ;  /* 0xff80000016167808 */ /* 0x000fe40004000000 */
[----:B------:R-:W-:Y:S02]  /*1470*/  FMNMX3 R25, R23, R50, R10, !PT ;  /* 0x0000003217197276 */ /* 0x000fe4000780000a */
[----:B------:R-:W-:Y:S02]  /*1480*/  FSEL R46, R17, -INF , !P3 ;  /* 0xff800000112e7808 */ /* 0x000fe40005800000 */
[----:B------:R-:W-:Y:S02]  /*1490*/  FMNMX3 R25, R25, R22, R32, !PT ;  /* 0x0000001619197276 */ /* 0x000fe40007800020 */
[----:B------:R-:W-:-:S02]  /*14a0*/  F2FP.F16.F32.PACK_AB R17, R11, R18 ;  /* 0x000000120b11723e */ /* 0x000fc400000000ff */
        /* <DEDUP_REMOVED lines=8> */
[----:B------:R-:W-:Y:S01]  /*1530*/  FADD R8, -R33, R44 ;  /* 0x0000002c21087221 */ /* 0x000fe20000000100 */
[--C-:B------:R-:W-:Y:S01]  /*1540*/  FADD R22, R22, -R33.reuse ;  /* 0x8000002116167221 */ /* 0x100fe20000000000 */
[----:B------:R-:W-:Y:S01]  /*1550*/  FMUL R23, R23, 1.4426950216293334961 ;  /* 0x3fb8aa3b17177820 */ /* 0x000fe20000400000 */
[----:B------:R-:W-:Y:S01]  /*1560*/  FMUL R50, R50, 1.4426950216293334961 ;  /* 0x3fb8aa3b32327820 */ /* 0x000fe20000400000 */
[--C-:B------:R-:W-:Y:S01]  /*1570*/  FADD R10, R10, -R33.reuse ;  /* 0x800000210a0a7221 */ /* 0x100fe20000000000 */
[----:B------:R-:W-:Y:S01]  /*1580*/  FMUL R44, R22, 1.4426950216293334961 ;  /* 0x3fb8aa3b162c7820 */ /* 0x000fe20000400000 */
[----:B------:R-:W-:Y:S01]  /*1590*/  MUFU.EX2 R16, R23 ;  /* 0x0000001700107308 */ /* 0x000fe20000000800 */
[--C-:B------:R-:W-:Y:S01]  /*15a0*/  FADD R32, R32, -R33.reuse ;  /* 0x8000002120207221 */ /* 0x100fe20000000000 */
[----:B------:R-:W-:Y:S01]  /*15b0*/  FMUL R24, R10, 1.4426950216293334961 ;  /* 0x3fb8aa3b0a187820 */ /* 0x000fe20000400000 */
[--C-:B------:R-:W-:Y:S01]  /*15c0*/  FADD R46, R46, -R33.reuse ;  /* 0x800000212e2e7221 */ /* 0x100fe20000000000 */
[--C-:B------:R-:W-:Y:S01]  /*15d0*/  FADD R45, R45, -R33.reuse ;  /* 0x800000212d2d7221 */ /* 0x100fe20000000000 */
[----:B------:R-:W-:Y:S01]  /*15e0*/  FMUL R32, R32, 1.4426950216293334961 ;  /* 0x3fb8aa3b20207820 */ /* 0x000fe20000400000 */
[----:B------:R-:W-:Y:S01]  /*15f0*/  FADD R48, R48, -R33 ;  /* 0x8000002130307221 */ /* 0x000fe20000000000 */
[----:B------:R-:W-:Y:S01]  /*1600*/  FMUL R46, R46, 1.4426950216293334961 ;  /* 0x3fb8aa3b2e2e7820 */ /* 0x000fe20000400000 */
[----:B------:R-:W0:Y:S01]  /*1610*/  MUFU.EX2 R35, R50 ;  /* 0x0000003200237308 */ /* 0x000e220000000800 */
[----:B------:R-:W-:Y:S01]  /*1620*/  FMUL R45, R45, 1.4426950216293334961 ;  /* 0x3fb8aa3b2d2d7820 */ /* 0x000fe20000400000 */
[----:B------:R-:W-:-:S06]  /*1630*/  FMUL R48, R48, 1.4426950216293334961 ;  /* 0x3fb8aa3b30307820 */ /* 0x000fcc0000400000 */
[----:B------:R-:W1:Y:S08]  /*1640*/  MUFU.EX2 R23, R24 ;  /* 0x0000001800177308 */ /* 0x000e700000000800 */
[----:B------:R-:W2:Y:S01]  /*1650*/  MUFU.EX2 R44, R44 ;  /* 0x0000002c002c7308 */ /* 0x000ea20000000800 */
[----:B0-----:R-:W-:Y:S01]  /*1660*/  FADD R18, R16, R35 ;  /* 0x0000002310127221 */ /* 0x001fe20000000000 */
[----:B------:R-:W-:Y:S01]  /*1670*/  F2FP.F16.F32.PACK_AB R16, R35, R16 ;  /* 0x000000102310723e */ /* 0x000fe200000000ff */
[----:B------:R-:W-:-:S02]  /*1680*/  FMUL R35, R8, 1.4426950216293334961 ;  /* 0x3fb8aa3b08237820 */ /* 0x000fc40000400000 */
[----:B------:R-:W0:Y:S04]  /*1690*/  LDSM.16.M88.4 R8, [R3+UR8+0x2000] ;  /* 0x002000080308783b */ /* 0x000e280008000200 */
[----:B------:R-:W3:Y:S01]  /*16a0*/  MUFU.EX2 R35, R35 ;  /* 0x0000002300237308 */ /* 0x000ee20000000800 */
[----:B-1----:R-:W-:Y:S01]  /*16b0*/  FADD R47, R23, R18 ;  /* 0x00000012172f7221 */ /* 0x002fe20000000000 */
[----:B--2---:R-:W-:-:S03]  /*16c0*/  F2FP.F16.F32.PACK_AB R18, R44, R23 ;  /* 0x000000172c12723e */ /* 0x004fc600000000ff */
[----:B------:R-:W-:Y:S01]  /*16d0*/  FADD R47, R44, R47 ;  /* 0x0000002f2c2f7221 */ /* 0x000fe20000000000 */
[----:B------:R-:W-:Y:S02]  /*16e0*/  IMAD.MOV.U32 R44, RZ, RZ, R33 ;  /* 0x000000ffff2c7224 */ /* 0x000fe400078e0021 */
[C---:B---3--:R-:W-:Y:S01]  /*16f0*/  FMUL R24, R35.reuse, R20 ;  /* 0x0000001423187220 */ /* 0x048fe20000400000 */
[C---:B------:R-:W-:Y:S01]  /*1700*/  FMUL R25, R35.reuse, R21 ;  /* 0x0000001523197220 */ /* 0x040fe20000400000 */
[C---:B------:R-:W-:Y:S01]  /*1710*/  FMUL R12, R35.reuse, R12 ;  /* 0x0000000c230c7220 */ /* 0x040fe20000400000 */
[----:B------:R-:W1:Y:S01]  /*1720*/  LDSM.16.M88.4 R20, [R3+UR8+0x2200] ;  /* 0x002200080314783b */ /* 0x000e620008000200 */
[----:B------:R-:W-:-:S07]  /*1730*/  FMUL R13, R35, R13 ;  /* 0x0000000d230d7220 */ /* 0x000fce0000400000 */
[C---:B0-----:R-:W-:Y:S01]  /*1740*/  HMMA.16816.F32 R12, R16.reuse, R8, R12 ;  /* 0x00000008100c723c */ /* 0x041fe2000000180c */
[----:B------:R-:W-:Y:S07]  /*1750*/  MUFU.EX2 R9, R46 ;  /* 0x0000002e00097308 */ /* 0x000fee0000000800 */
[----:B-1----:R-:W-:Y:S01]  /*1760*/  HMMA.16816.F32 R16, R16, R20, R24 ;  /* 0x000000141010723c */ /* 0x002fe20000001818 */
[----:B------:R-:W0:Y:S01]  /*1770*/  MUFU.EX2 R24, R32 ;  /* 0x0000002000187308 */ /* 0x000e220000000800 */
[----:B------:R-:W-:-:S07]  /*1780*/  F2FP.F16.F32.PACK_AB R27, R29, R30 ;  /* 0x0000001e1d1b723e */ /* 0x000fce00000000ff */
[----:B------:R1:W2:Y:S08]  /*1790*/  MUFU.EX2 R26, R45 ;  /* 0x0000002d001a7308 */ /* 0x0002b00000000800 */
[----:B------:R-:W3:Y:S01]  /*17a0*/  MUFU.EX2 R21, R48 ;  /* 0x0000003000157308 */ /* 0x000ee20000000800 */
[----:B0-----:R-:W-:Y:S01]  /*17b0*/  FADD R8, R24, R47 ;  /* 0x0000002f18087221 */ /* 0x001fe20000000000 */
[----:B------:R-:W-:Y:S01]  /*17c0*/  F2FP.F16.F32.PACK_AB R24, R9, R24 ;  /* 0x000000180918723e */ /* 0x000fe200000000ff */
[----:B-1----:R-:W-:-:S02]  /*17d0*/  IMAD.MOV.U32 R45, RZ, RZ, R28 ;  /* 0x000000ffff2d7224 */ /* 0x002fc400078e001c */
[----:B------:R-:W-:-:S04]  /*17e0*/  FADD R25, R9, R8 ;  /* 0x0000000809197221 */ /* 0x000fc80000000000 */
[----:B--2---:R-:W-:-:S04]  /*17f0*/  FADD R8, R26, R25 ;  /* 0x000000191a087221 */ /* 0x004fc80000000000 */
[C---:B---3--:R-:W-:Y:S01]  /*1800*/  FADD R8, R21.reuse, R8 ;  /* 0x0000000815087221 */ /* 0x048fe20000000000 */
[----:B------:R-:W-:-:S04]  /*1810*/  F2FP.F16.F32.PACK_AB R26, R21, R26 ;  /* 0x0000001a151a723e */ /* 0x000fc800000000ff */
[----:B------:R-:W0:Y:S02]  /*1820*/  SHFL.BFLY PT, R25, R8, 0x2, 0x1f ;  /* 0x0c401f0008197f89 */ /* 0x000e2400000e0000 */
[----:B0-----:R-:W-:Y:S01]  /*1830*/  FADD R32, R8, R25 ;  /* 0x0000001908207221 */ /* 0x001fe20000000000 */
[----:B------:R-:W-:-:S04]  /*1840*/  F2FP.F16.F32.PACK_AB R25, R31, R34 ;  /* 0x000000221f19723e */ /* 0x000fc800000000ff */
[----:B------:R-:W0:Y:S03]  /*1850*/  SHFL.BFLY PT, R47, R32, 0x1, 0x1f ;  /* 0x0c201f00202f7f89 */ /* 0x000e2600000e0000 */
[C---:B------:R-:W-:Y:S08]  /*1860*/  HMMA.16816.F32 R12, R24.reuse, R10, R12 ;  /* 0x0000000a180c723c */ /* 0x040ff0000000180c */
[----:B------:R-:W-:Y:S01]  /*1870*/  HMMA.16816.F32 R20, R24, R22, R16 ;  /* 0x000000161814723c */ /* 0x000fe20000001810 */
[----:B0-----:R-:W-:-:S04]  /*1880*/  FADD R32, R32, R47 ;  /* 0x0000002f20207221 */ /* 0x001fc80000000000 */
[----:B------:R-:W-:Y:S01]  /*1890*/  FFMA R42, R35, R42, R32 ;  /* 0x0000002a232a7223 */ /* 0x000fe20000000020 */
[----:B------:R-:W-:-:S14]  /*18a0*/  BRA.U !UP0, `(.L_x_1) ;  /* 0xfffffff108787547 */ /* 0x000fdc000b83ffff */
.L_x_0:
[----:B------:R-:W0:Y:S01]  /*18b0*/  S2R R0, SR_TID.X ;  /* 0x0000000000007919 */ /* 0x000e220000002100 */
[----:B------:R-:W1:Y:S01]  /*18c0*/  S2UR UR5, SR_CgaCtaId ;  /* 0x00000000000579c3 */ /* 0x000e620000008800 */
[----:B------:R-:W-:Y:S01]  /*18d0*/  UMOV UR4, 0x400 ;  /* 0x0000040000047882 */ /* 0x000fe20000000000 */
[C---:B------:R-:W-:Y:S01]  /*18e0*/  FMUL R3, R42.reuse, 8388608 ;  /* 0x4b0000002a037820 */ /* 0x040fe20000400000 */
[C---:B------:R-:W-:Y:S01]  /*18f0*/  FSETP.GEU.AND P2, PT, R42.reuse, 1.175494350822287508e-38, PT ;  /* 0x008000002a00780b */ /* 0x040fe20003f4e000 */
[----:B------:R-:W-:Y:S01]  /*1900*/  IMAD.MOV.U32 R11, RZ, RZ, R22 ;  /* 0x000000ffff0b7224 */ /* 0x000fe200078e0016 */
[----:B------:R-:W-:-:S03]  /*1910*/  FSETP.GT.AND P1, PT, |R42|, 8.50705917302346158658e+37, PT ;  /* 0x7e8000002a00780b */ /* 0x000fc60003f24200 */
[----:B------:R-:W-:Y:S01]  /*1920*/  BAR.SYNC.DEFER_BLOCKING 0x0 ;  /* 0x0000000000007b1d */ /* 0x000fe20000010000 */
[----:B------:R-:W-:Y:S02]  /*1930*/  FSEL R3, R3, R42, !P2 ;  /* 0x0000002a03037208 */ /* 0x000fe40005000000 */
[C---:B------:R-:W-:Y:S02]  /*1940*/  FSETP.GEU.AND P4, PT, |R42|.reuse, 1.175494350822287508e-38, PT ;  /* 0x008000002a00780b */ /* 0x040fe40003f8e200 */
[C---:B------:R-:W-:Y:S02]  /*1950*/  FSETP.GT.AND P0, PT, |R41|.reuse, 8.50705917302346158658e+37, PT ;  /* 0x7e8000002900780b */ /* 0x040fe40003f04200 */
[----:B------:R-:W-:Y:S02]  /*1960*/  FSETP.GEU.AND P3, PT, |R41|, 1.175494350822287508e-38, PT ;  /* 0x008000002900780b */ /* 0x000fe40003f6e200 */
[----:B------:R-:W-:Y:S01]  /*1970*/  MOV R25, R13 ;  /* 0x0000000d00197202 */ /* 0x000fe20000000f00 */
[----:B------:R-:W-:Y:S01]  /*1980*/  @P1 FMUL R42, R42, 0.25 ;  /* 0x3e8000002a2a1820 */ /* 0x000fe20000400000 */
[----:B------:R-:W-:Y:S01]  /*1990*/  @P1 FMUL R12, R12, 0.25 ;  /* 0x3e8000000c0c1820 */ /* 0x000fe20000400000 */
[----:B------:R-:W-:Y:S01]  /*19a0*/  @P1 FMUL R20, R20, 0.25 ;  /* 0x3e80000014141820 */ /* 0x000fe20000400000 */
[----:B------:R-:W-:-:S03]  /*19b0*/  @P1 FMUL R21, R21, 0.25 ;  /* 0x3e80000015151820 */ /* 0x000fc60000400000 */
[----:B------:R-:W-:Y:S01]  /*19c0*/  @!P4 FMUL R42, R42, 16777216 ;  /* 0x4b8000002a2ac820 */ /* 0x000fe20000400000 */
[----:B------:R-:W-:Y:S01]  /*19d0*/  @!P4 FMUL R12, R12, 16777216 ;  /* 0x4b8000000c0cc820 */ /* 0x000fe20000400000 */
[----:B-1----:R-:W-:Y:S01]  /*19e0*/  ULEA UR6, UR5, UR4, 0x18 ;  /* 0x0000000405067291 */ /* 0x002fe2000f8ec0ff */
[----:B------:R-:W-:Y:S01]  /*19f0*/  @P1 FMUL R25, R25, 0.25 ;  /* 0x3e80000019191820 */ /* 0x000fe20000400000 */
[----:B------:R-:W-:Y:S01]  /*1a00*/  @P0 FMUL R11, R11, 0.25 ;  /* 0x3e8000000b0b0820 */ /* 0x000fe20000400000 */
[----:B------:R-:W-:Y:S01]  /*1a10*/  @!P4 FMUL R20, R20, 16777216 ;  /* 0x4b8000001414c820 */ /* 0x000fe20000400000 */
[----:B------:R-:W-:Y:S01]  /*1a20*/  @!P4 FMUL R21, R21, 16777216 ;  /* 0x4b8000001515c820 */ /* 0x000fe20000400000 */
[----:B------:R-:W-:Y:S01]  /*1a30*/  @!P4 FMUL R25, R25, 16777216 ;  /* 0x4b8000001919c820 */ /* 0x000fe20000400000 */
[----:B------:R-:W-:Y:S01]  /*1a40*/  @!P3 FMUL R11, R11, 16777216 ;  /* 0x4b8000000b0bb820 */ /* 0x000fe20000400000 */
[C---:B0-----:R-:W-:Y:S01]  /*1a50*/  LOP3.LUT R9, R0.reuse, 0x7, RZ, 0xc0, !PT ;  /* 0x0000000700097812 */ /* 0x041fe200078ec0ff */
[C---:B------:R-:W-:Y:S01]  /*1a60*/  IMAD.SHL.U32 R4, R0.reuse, 0x4, RZ ;  /* 0x0000000400047824 */ /* 0x040fe200078e00ff */
[----:B------:R-:W-:Y:S01]  /*1a70*/  LOP3.LUT R5, R0, 0x8, RZ, 0xc0, !PT ;  /* 0x0000000800057812 */ /* 0x000fe200078ec0ff */
[----:B------:R-:W-:Y:S01]  /*1a80*/  @P0 FMUL R15, R15, 0.25 ;  /* 0x3e8000000f0f0820 */ /* 0x000fe20000400000 */
[----:B------:R-:W-:Y:S01]  /*1a90*/  LEA R2, R9, UR6, 0x4 ;  /* 0x0000000609027c11 */ /* 0x000fe2000f8e20ff */
[----:B------:R-:W-:Y:S01]  /*1aa0*/  @P0 FMUL R23, R23, 0.25 ;  /* 0x3e80000017170820 */ /* 0x000fe20000400000 */
[----:B------:R-:W-:Y:S01]  /*1ab0*/  LOP3.LUT R4, R4, 0x3c0, RZ, 0xc0, !PT ;  /* 0x000003c004047812 */ /* 0x000fe200078ec0ff */
[----:B------:R-:W-:Y:S01]  /*1ac0*/  @P0 FMUL R14, R14, 0.25 ;  /* 0x3e8000000e0e0820 */ /* 0x000fe20000400000 */
[----:B--2---:R-:W-:Y:S01]  /*1ad0*/  LOP3.LUT R10, R0, 0x1f0, RZ, 0xc0, !PT ;  /* 0x000001f0000a7812 */ /* 0x004fe200078ec0ff */
[----:B------:R-:W-:-:S02]  /*1ae0*/  IMAD R9, R9, -0x8, R2 ;  /* 0xfffffff809097824 */ /* 0x000fc400078e0202 */
[----:B------:R-:W-:Y:S01]  /*1af0*/  @!P3 FMUL R15, R15, 16777216 ;  /* 0x4b8000000f0fb820 */ /* 0x000fe20000400000 */
[----:B------:R-:W-:Y:S02]  /*1b00*/  IMAD R7, R5, 0x200, R2 ;  /* 0x0000020005077824 */ /* 0x000fe400078e0202 */
[----:B------:R-:W-:Y:S01]  /*1b10*/  @!P3 FMUL R23, R23, 16777216 ;  /* 0x4b8000001717b820 */ /* 0x000fe20000400000 */
[----:B------:R-:W-:Y:S02]  /*1b20*/  VIADD R2, R3, 0xc0cafb0d ;  /* 0xc0cafb0d03027836 */ /* 0x000fe40000000000 */
[----:B------:R-:W-:Y:S01]  /*1b30*/  @!P3 FMUL R14, R14, 16777216 ;  /* 0x4b8000000e0eb820 */ /* 0x000fe20000400000 */
[----:B------:R-:W-:Y:S01]  /*1b40*/  IMAD.IADD R8, R4, 0x1, R9 ;  /* 0x0000000104087824 */ /* 0x000fe200078e0209 */
[----:B------:R-:W-:Y:S01]  /*1b50*/  FSEL R9, RZ, -23, P2 ;  /* 0xc1b80000ff097808 */ /* 0x000fe20001000000 */
[----:B------:R-:W-:Y:S01]  /*1b60*/  IMAD R10, R10, 0x8, R7 ;  /* 0x000000080a0a7824 */ /* 0x000fe200078e0207 */
[----:B------:R-:W-:Y:S01]  /*1b70*/  LOP3.LUT R4, R2, 0xff800000, RZ, 0xc0, !PT ;  /* 0xff80000002047812 */ /* 0x000fe200078ec0ff */
[----:B------:R-:W-:Y:S01]  /*1b80*/  IMAD.MOV.U32 R7, RZ, RZ, 0x3dc6b27f ;  /* 0x3dc6b27fff077424 */ /* 0x000fe200078e00ff */
[----:B------:R-:W-:Y:S01]  /*1b90*/  LEA.HI R2, R5, R8, RZ, 0x1f ;  /* 0x0000000805027211 */ /* 0x000fe200078ff8ff */
[C---:B------:R-:W-:Y:S01]  /*1ba0*/  FMUL R8, R41.reuse, 8388608 ;  /* 0x4b00000029087820 */ /* 0x040fe20000400000 */
[----:B------:R-:W-:Y:S01]  /*1bb0*/  I2FP.F32.S32 R6, R4 ;  /* 0x0000000400067245 */ /* 0x000fe20000201400 */
[----:B------:R-:W0:Y:S01]  /*1bc0*/  LDCU.64 UR4, c[0x0][0x3e0] ;  /* 0x00007c00ff0477ac */ /* 0x000e220008000a00 */
[----:B------:R-:W-:-:S02]  /*1bd0*/  FSETP.GEU.AND P2, PT, R41, 1.175494350822287508e-38, PT ;  /* 0x008000002900780b */ /* 0x000fc40003f4e000 */
[----:B------:R-:W-:Y:S01]  /*1be0*/  IADD3 R4, PT, PT, R3, -R4, RZ ;  /* 0x8000000403047210 */ /* 0x000fe20007ffe0ff */
[----:B------:R-:W-:Y:S01]  /*1bf0*/  FFMA.FTZ R9, R6, 1.1920928955078125e-07, R9 ;  /* 0x3400000006097823 */ /* 0x000fe20000010009 */
[----:B------:R-:W-:Y:S01]  /*1c00*/  FSEL R8, R8, R41, !P2 ;  /* 0x0000002908087208 */ /* 0x000fe20005000000 */
[----:B------:R-:W1:Y:S01]  /*1c10*/  MUFU.RCP R6, R42 ;  /* 0x0000002a00067308 */ /* 0x000e620000001000 */
[----:B------:R-:W-:Y:S01]  /*1c20*/  @P0 FMUL R41, R41, 0.25 ;  /* 0x3e80000029290820 */ /* 0x000fe20000400000 */
[----:B------:R-:W-:Y:S02]  /*1c30*/  ISETP.GE.U32.AND P1, PT, R3, 0x7f800000, PT ;  /* 0x7f8000000300780c */ /* 0x000fe40003f26070 */
[----:B------:R-:W-:Y:S02]  /*1c40*/  VIADD R5, R8, 0xc0cafb0d ;  /* 0xc0cafb0d08057836 */ /* 0x000fe40000000000 */
[----:B------:R-:W-:Y:S01]  /*1c50*/  @!P3 FMUL R41, R41, 16777216 ;  /* 0x4b8000002929b820 */ /* 0x000fe20000400000 */
[----:B------:R-:W-:-:S02]  /*1c60*/  FSETP.NEU.AND P0, PT, R3, RZ, PT ;  /* 0x000000ff0300720b */ /* 0x000fc40003f0d000 */
[----:B------:R-:W-:Y:S01]  /*1c70*/  LOP3.LUT R13, R5, 0xff800000, RZ, 0xc0, !PT ;  /* 0xff800000050d7812 */ /* 0x000fe200078ec0ff */
[----:B0-----:R-:W-:-:S04]  /*1c80*/  UIMAD UR4, UR9, UR4, URZ ;  /* 0x00000004090472a4 */ /* 0x001fc8000f8e02ff */
[----:B------:R-:W-:Y:S01]  /*1c90*/  IMAD.IADD R5, R8, 0x1, -R13 ;  /* 0x0000000108057824 */ /* 0x000fe200078e0a0d */
[----:B------:R-:W-:Y:S01]  /*1ca0*/  USHF.L.U32 UR7, UR4, 0x1, URZ ;  /* 0x0000000104077899 */ /* 0x000fe200080006ff */
[----:B-1----:R-:W-:Y:S01]  /*1cb0*/  FMUL R22, R6, R12 ;  /* 0x0000000c06167220 */ /* 0x002fe20000400000 */
[----:B------:R-:W-:Y:S01]  /*1cc0*/  FADD R12, R4, -1 ;  /* 0xbf800000040c7421 */ /* 0x000fe20000000000 */
[----:B------:R-:W-:Y:S01]  /*1cd0*/  FADD R16, R5, -1 ;  /* 0xbf80000005107421 */ /* 0x000fe20000000000 */
[----:B------:R-:W0:Y:S01]  /*1ce0*/  MUFU.RCP R4, R41 ;  /* 0x0000002900047308 */ /* 0x000e220000001000 */
[----:B------:R-:W-:Y:S01]  /*1cf0*/  FMUL R19, R6, R20 ;  /* 0x0000001406137220 */ /* 0x000fe20000400000 */
[-C--:B------:R-:W-:Y:S01]  /*1d00*/  FFMA.FTZ R5, R12, R7.reuse, -0.16845393180847167969 ;  /* 0xbe2c7f300c057423 */ /* 0x080fe20000010007 */
[----:B------:R-:W-:Y:S01]  /*1d10*/  FFMA.FTZ R7, R16, R7, -0.16845393180847167969 ;  /* 0xbe2c7f3010077423 */ /* 0x000fe20000010007 */
[C---:B------:R-:W-:Y:S01]  /*1d20*/  FMUL R17, R6.reuse, R21 ;  /* 0x0000001506117220 */ /* 0x040fe20000400000 */
[----:B------:R-:W-:Y:S01]  /*1d30*/  FMUL R20, R6, R25 ;  /* 0x0000001906147220 */ /* 0x000fe20000400000 */
[----:B------:R-:W-:Y:S01]  /*1d40*/  FFMA.FTZ R5, R12, R5, 0.1716887056827545166 ;  /* 0x3e2fcf2a0c057423 */ /* 0x000fe20000010005 */
[----:B------:R-:W-:-:S03]  /*1d50*/  FFMA.FTZ R7, R16, R7, 0.1716887056827545166 ;  /* 0x3e2fcf2a10077423 */ /* 0x000fc60000010007 */
[----:B------:R-:W-:Y:S01]  /*1d60*/  FFMA.FTZ R5, R12, R5, -0.17900948226451873779 ;  /* 0xbe374e430c057423 */ /* 0x000fe20000010005 */
[----:B------:R-:W-:-:S03]  /*1d70*/  FFMA.FTZ R7, R16, R7, -0.17900948226451873779 ;  /* 0xbe374e4310077423 */ /* 0x000fc60000010007 */
[----:B------:R-:W-:Y:S01]  /*1d80*/  FFMA.FTZ R5, R12, R5, 0.20512372255325317383 ;  /* 0x3e520bf40c057423 */ /* 0x000fe20000010005 */
[----:B------:R-:W-:Y:S01]  /*1d90*/  FFMA.FTZ R7, R16, R7, 0.20512372255325317383 ;  /* 0x3e520bf410077423 */ /* 0x000fe20000010007 */
[----:B0-----:R-:W-:Y:S02]  /*1da0*/  FMUL R6, R4, R11 ;  /* 0x0000000b04067220 */ /* 0x001fe40000400000 */
[----:B------:R-:W-:Y:S01]  /*1db0*/  FFMA.FTZ R5, R12, R5, -0.24046532809734344482 ;  /* 0xbe763c8b0c057423 */ /* 0x000fe20000010005 */
[----:B------:R-:W-:Y:S01]  /*1dc0*/  FFMA.FTZ R7, R16, R7, -0.24046532809734344482 ;  /* 0xbe763c8b10077423 */ /* 0x000fe20000010007 */
[C---:B------:R-:W-:Y:S01]  /*1dd0*/  FMUL R21, R4.reuse, R15 ;  /* 0x0000000f04157220 */ /* 0x040fe20000400000 */
[----:B------:R-:W-:Y:S01]  /*1de0*/  FMUL R18, R4, R23 ;  /* 0x0000001704127220 */ /* 0x000fe20000400000 */
[----:B------:R-:W-:Y:S01]  /*1df0*/  FFMA.FTZ R5, R12, R5, 0.28857114911079406738 ;  /* 0x3e93bf990c057423 */ /* 0x000fe20000010005 */
[----:B------:R-:W-:Y:S01]  /*1e00*/  FFMA.FTZ R11, R16, R7, 0.28857114911079406738 ;  /* 0x3e93bf99100b7423 */ /* 0x000fe20000010007 */
[----:B------:R-:W-:Y:S01]  /*1e10*/  FMUL R23, R4, R14 ;  /* 0x0000000e04177220 */ /* 0x000fe20000400000 */
[----:B------:R-:W-:Y:S01]  /*1e20*/  F2FP.F16.F32.PACK_AB R4, R19, R22 ;  /* 0x000000161304723e */ /* 0x000fe200000000ff */
[----:B------:R-:W-:Y:S01]  /*1e30*/  FFMA.FTZ R7, R12, R5, -0.36067417263984680176 ;  /* 0xbeb8aa490c077423 */ /* 0x000fe20000010005 */
[----:B------:R-:W-:Y:S01]  /*1e40*/  FFMA.FTZ R15, R16, R11, -0.36067417263984680176 ;  /* 0xbeb8aa49100f7423 */ /* 0x000fe2000001000b */
[----:B------:R-:W-:Y:S01]  /*1e50*/  F2FP.F16.F32.PACK_AB R5, R17, R20 ;  /* 0x000000141105723e */ /* 0x000fe200000000ff */
[----:B------:R-:W0:Y:S01]  /*1e60*/  LDC R11, c[0x0][0x3e8] ;  /* 0x0000fa00ff0b7b82 */ /* 0x000e220000000800 */
[----:B------:R-:W-:Y:S01]  /*1e70*/  FFMA.FTZ R7, R12, R7, 0.48089820146560668945 ;  /* 0x3ef6384a0c077423 */ /* 0x000fe20000010007 */
[----:B------:R-:W-:Y:S01]  /*1e80*/  FFMA.FTZ R17, R16, R15, 0.48089820146560668945 ;  /* 0x3ef6384a10117423 */ /* 0x000fe2000001000f */
[----:B------:R-:W-:-:S02]  /*1e90*/  I2FP.F32.S32 R15, R13 ;  /* 0x0000000d000f7245 */ /* 0x000fc40000201400 */
[----:B------:R-:W-:Y:S01]  /*1ea0*/  FFMA.FTZ R7, R12, R7, -0.72134751081466674805 ;  /* 0xbf38aa3b0c077423 */ /* 0x000fe20000010007 */
[----:B------:R-:W-:Y:S01]  /*1eb0*/  F2FP.F16.F32.PACK_AB R6, R6, R23 ;  /* 0x000000170606723e */ /* 0x000fe200000000ff */
[----:B------:R-:W-:Y:S01]  /*1ec0*/  FFMA.FTZ R17, R16, R17, -0.72134751081466674805 ;  /* 0xbf38aa3b10117423 */ /* 0x000fe20000010011 */
[----:B------:R-:W-:Y:S01]  /*1ed0*/  FSEL R14, RZ, -23, P2 ;  /* 0xc1b80000ff0e7808 */ /* 0x000fe20001000000 */
[----:B------:R-:W-:Y:S01]  /*1ee0*/  FMUL R13, R12, R7 ;  /* 0x000000070c0d7220 */ /* 0x000fe20000400000 */
[----:B------:R-:W-:Y:S01]  /*1ef0*/  F2FP.F16.F32.PACK_AB R7, R18, R21 ;  /* 0x000000151207723e */ /* 0x000fe200000000ff */
[----:B------:R-:W-:Y:S01]  /*1f00*/  FMUL R17, R16, R17 ;  /* 0x0000001110117220 */ /* 0x000fe20000400000 */
[----:B------:R-:W-:Y:S01]  /*1f10*/  SHF.R.U32.HI R18, RZ, 0x8, R0 ;  /* 0x00000008ff127819 */ /* 0x000fe20000011600 */
[----:B------:R-:W-:Y:S01]  /*1f20*/  FMUL R13, R12, R13 ;  /* 0x0000000d0c0d7220 */ /* 0x000fe20000400000 */
[----:B------:R-:W-:Y:S01]  /*1f30*/  FFMA.FTZ R15, R15, 1.1920928955078125e-07, R14 ;  /* 0x340000000f0f7823 */ /* 0x000fe2000001000e */
[----:B------:R1:W-:Y:S01]  /*1f40*/  STSM.16.M88.4 [R10], R4 ;  /* 0x000000040a007844 */ /* 0x0003e20000000200 */
[----:B------:R-:W-:Y:S01]  /*1f50*/  FMUL R17, R16, R17 ;  /* 0x0000001110117220 */ /* 0x000fe20000400000 */
[----:B------:R-:W-:Y:S01]  /*1f60*/  FFMA.FTZ R14, R12, 1.4426950216293334961, R13 ;  /* 0x3fb8aa3b0c0e7823 */ /* 0x000fe2000001000d */
[----:B------:R-:W-:Y:S02]  /*1f70*/  BAR.SYNC.DEFER_BLOCKING 0x0 ;  /* 0x0000000000007b1d */ /* 0x000fe40000010000 */
[----:B------:R-:W-:Y:S01]  /*1f80*/  FFMA.FTZ R16, R16, 1.4426950216293334961, R17 ;  /* 0x3fb8aa3b10107823 */ /* 0x000fe20000010011 */
[----:B------:R-:W-:Y:S01]  /*1f90*/  LOP3.LUT R17, R0, 0x1ff, RZ, 0xc0, !PT ;  /* 0x000001ff00117812 */ /* 0x000fe200078ec0ff */
[----:B------:R-:W-:Y:S01]  /*1fa0*/  FADD R24, R9, R14 ;  /* 0x0000000e09187221 */ /* 0x000fe20000000000 */
[----:B------:R-:W-:-:S02]  /*1fb0*/  IMAD R9, R43, UR5, RZ ;  /* 0x000000052b097c24 */ /* 0x000fc4000f8e02ff */
[----:B------:R-:W-:Y:S01]  /*1fc0*/  FADD R25, R15, R16 ;  /* 0x000000100f197221 */ /* 0x000fe20000000000 */
[----:B------:R-:W-:Y:S01]  /*1fd0*/  LEA R14, R17, UR6, 0x4 ;  /* 0x00000006110e7c11 */ /* 0x000fe2000f8e20ff */
[----:B------:R-:W2:Y:S01]  /*1fe0*/  LDC.64 R12, c[0x0][0x398] ;  /* 0x0000e600ff0c7b82 */ /* 0x000ea20000000a00 */
[----:B------:R-:W-:Y:S01]  /*1ff0*/  SGXT.U32 R16, R18, 0x1 ;  /* 0x000000011210781a */ /* 0x000fe20000000000 */
[----:B------:R-:W-:Y:S01]  /*2000*/  IMAD.SHL.U32 R15, R9, 0x2, RZ ;  /* 0x00000002090f7824 */ /* 0x000fe200078e00ff */
[----:B------:R-:W-:Y:S01]  /*2010*/  ISETP.GE.U32.AND P2, PT, R8, 0x7f800000, PT ;  /* 0x7f8000000800780c */ /* 0x000fe20003f46070 */
[----:B------:R-:W-:Y:S01]  /*2020*/  UIMAD.WIDE UR4, UR4, 0x2, URZ ;  /* 0x00000002040478a5 */ /* 0x000fe2000f8e02ff */
[----:B-1----:R-:W-:Y:S02]  /*2030*/  @P1 IMAD.MOV.U32 R10, RZ, RZ, 0x7f800000 ;  /* 0x7f800000ff0a1424 */ /* 0x002fe400078e00ff */
[----:B0-----:R-:W-:Y:S02]  /*2040*/  IMAD R16, R16, R11, RZ ;  /* 0x0000000b10107224 */ /* 0x001fe400078e02ff */
[----:B------:R-:W-:Y:S01]  /*2050*/  @P1 FFMA.FTZ R24, R3, R10, +INF ;  /* 0x7f80000003181423 */ /* 0x000fe2000001000a */
[----:B------:R-:W-:-:S04]  /*2060*/  IMAD.HI R10, R9, 0x2, RZ ;  /* 0x00000002090a7827 */ /* 0x000fc800078e02ff */
[C---:B------:R-:W-:Y:S01]  /*2070*/  IMAD R20, R11.reuse, 0x2, R16 ;  /* 0x000000020b147824 */ /* 0x040fe200078e0210 */
[----:B------:R-:W-:Y:S01]  /*2080*/  FSEL R24, R24, -INF , P0 ;  /* 0xff80000018187808 */ /* 0x000fe20000000000 */
[----:B------:R-:W0:Y:S01]  /*2090*/  LDCU UR4, c[0x0][0x3ec] ;  /* 0x00007d80ff0477ac */ /* 0x000e220008000800 */
[----:B------:R1:W3:Y:S01]  /*20a0*/  LDS.128 R4, [R14] ;  /* 0x000000000e047984 */ /* 0x0002e20000000c00 */
[C---:B------:R-:W-:Y:S01]  /*20b0*/  IMAD R22, R11.reuse, 0x2, R20 ;  /* 0x000000020b167824 */ /* 0x040fe200078e0214 */
[----:B------:R-:W-:Y:S01]  /*20c0*/  @P2 MOV R3, 0x7f800000 ;  /* 0x7f80000000032802 */ /* 0x000fe20000000f00 */
[----:B------:R-:W-:Y:S01]  /*20d0*/  FFMA R24, R24, 0.69314718246459960938, R33 ;  /* 0x3f31721818187823 */ /* 0x000fe20000000021 */
[----:B------:R-:W-:Y:S01]  /*20e0*/  LOP3.LUT P0, RZ, R0, 0x100, RZ, 0xc0, !PT ;  /* 0x0000010000ff7812 */ /* 0x000fe2000780c0ff */
[----:B------:R-:W-:Y:S01]  /*20f0*/  IMAD R26, R11, 0x2, R22 ;  /* 0x000000020b1a7824 */ /* 0x000fe200078e0216 */
[----:B--2---:R-:W-:Y:S01]  /*2100*/  IADD3 R9, P1, P3, R15, UR7, R12 ;  /* 0x000000070f097c10 */ /* 0x004fe2000fb3e00c */
[----:B------:R-:W-:-:S02]  /*2110*/  @P2 FFMA.FTZ R25, R8, R3, +INF ;  /* 0x7f80000008192423 */ /* 0x000fc40000010003 */
[C---:B------:R-:W-:Y:S01]  /*2120*/  IMAD R30, R11.reuse, 0x2, R26 ;  /* 0x000000020b1e7824 */ /* 0x040fe200078e021a */
[----:B------:R-:W-:Y:S02]  /*2130*/  IADD3.X R27, PT, PT, R10, UR5, R13, P1, P3 ;  /* 0x000000050a1b7c10 */ /* 0x000fe40008fe640d */
[-C--:B-1----:R-:W-:Y:S01]  /*2140*/  LEA R14, P3, R16, R9.reuse, 0x1 ;  /* 0x00000009100e7211 */ /* 0x082fe200078608ff */
[C---:B------:R-:W-:Y:S01]  /*2150*/  IMAD R32, R11.reuse, 0x2, R30 ;  /* 0x000000020b207824 */ /* 0x040fe200078e021e */
[----:B------:R-:W-:Y:S02]  /*2160*/  LEA R12, P4, R26, R9, 0x1 ;  /* 0x000000091a0c7211 */ /* 0x000fe400078808ff */
[----:B------:R-:W-:Y:S01]  /*2170*/  LEA.HI.X.SX32 R15, R16, R27, 0x1, P3 ;  /* 0x0000001b100f7211 */ /* 0x000fe200018f0eff */
[C---:B------:R-:W-:Y:S01]  /*2180*/  IMAD R34, R11.reuse, 0x2, R32 ;  /* 0x000000020b227824 */ /* 0x040fe200078e0220 */
[-C--:B------:R-:W-:Y:S01]  /*2190*/  LEA R16, P2, R20, R9.reuse, 0x1 ;  /* 0x0000000914107211 */ /* 0x080fe200078408ff */
[----:B0-----:R-:W-:Y:S01]  /*21a0*/  UIMAD UR4, UR9, UR4, URZ ;  /* 0x00000004090472a4 */ /* 0x001fe2000f8e02ff */
[----:B------:R-:W-:Y:S01]  /*21b0*/  LEA R18, P3, R22, R9, 0x1 ;  /* 0x0000000916127211 */ /* 0x000fe200078608ff */
[----:B------:R-:W-:Y:S01]  /*21c0*/  IMAD R3, R11, 0x2, R34 ;  /* 0x000000020b037824 */ /* 0x000fe200078e0222 */
[-C--:B------:R-:W-:Y:S01]  /*21d0*/  LEA.HI.X.SX32 R17, R20, R27.reuse, 0x1, P2 ;  /* 0x0000001b14117211 */ /* 0x080fe200010f0eff */
[----:B------:R-:W-:Y:S01]  /*21e0*/  USHF.L.U32 UR7, UR4, 0x2, URZ ;  /* 0x0000000204077899 */ /* 0x000fe200080006ff */
[----:B------:R-:W-:Y:S01]  /*21f0*/  LEA.HI.X.SX32 R19, R22, R27, 0x1, P3 ;  /* 0x0000001b16137211 */ /* 0x000fe200018f0eff */
[----:B------:R-:W-:Y:S01]  /*2200*/  UIMAD.WIDE UR4, UR4, 0x4, URZ ;  /* 0x00000004040478a5 */ /* 0x000fe2000f8e02ff */
[----:B------:R-:W-:-:S02]  /*2210*/  LEA R10, P2, R30, R9, 0x1 ;  /* 0x000000091e0a7211 */ /* 0x000fc400078408ff */
[----:B------:R-:W-:Y:S02]  /*2220*/  LEA.HI.X.SX32 R13, R26, R27, 0x1, P4 ;  /* 0x0000001b1a0d7211 */ /* 0x000fe400020f0eff */
[-C--:B------:R-:W-:Y:S02]  /*2230*/  LEA R20, P3, R32, R9.reuse, 0x1 ;  /* 0x0000000920147211 */ /* 0x080fe400078608ff */
[----:B------:R-:W-:Y:S02]  /*2240*/  FSETP.NEU.AND P1, PT, R8, RZ, PT ;  /* 0x000000ff0800720b */ /* 0x000fe40003f2d000 */
[-C--:B------:R-:W-:Y:S02]  /*2250*/  LEA R22, P4, R34, R9.reuse, 0x1 ;  /* 0x0000000922167211 */ /* 0x080fe400078808ff */
[----:B------:R-:W-:Y:S02]  /*2260*/  LEA R8, P5, R3, R9, 0x1 ;  /* 0x0000000903087211 */ /* 0x000fe400078a08ff */
[-C--:B------:R-:W-:Y:S01]  /*2270*/  LEA.HI.X.SX32 R11, R30, R27.reuse, 0x1, P2 ;  /* 0x0000001b1e0b7211 */ /* 0x080fe200010f0eff */
[----:B---3--:R0:W-:Y:S01]  /*2280*/  STG.E.U16 desc[UR14][R14.64], R4 ;  /* 0x000000040e007986 */ /* 0x0081e2000c10150e */
[----:B------:R-:W-:-:S02]  /*2290*/  LEA.HI.X.SX32 R21, R32, R27, 0x1, P3 ;  /* 0x0000001b20157211 */ /* 0x000fc400018f0eff */
[-C--:B------:R-:W-:Y:S01]  /*22a0*/  LEA.HI.X.SX32 R23, R34, R27.reuse, 0x1, P4 ;  /* 0x0000001b22177211 */ /* 0x080fe200020f0eff */
[----:B------:R1:W-:Y:S01]  /*22b0*/  STG.E.U16 desc[UR14][R16.64], R5 ;  /* 0x0000000510007986 */ /* 0x0003e2000c10150e */
[----:B------:R-:W-:Y:S01]  /*22c0*/  LEA.HI.X.SX32 R9, R3, R27, 0x1, P5 ;  /* 0x0000001b03097211 */ /* 0x000fe200028f0eff */
[----:B------:R-:W-:Y:S01]  /*22d0*/  IMAD.SHL.U32 R3, R0, 0x2, RZ ;  /* 0x0000000200037824 */ /* 0x000fe200078e00ff */
[----:B------:R-:W-:Y:S01]  /*22e0*/  PRMT R29, R7, 0x7632, R29 ;  /* 0x00007632071d7816 */ /* 0x000fe2000000001d */
[----:B------:R2:W-:Y:S01]  /*22f0*/  STG.E.U16 desc[UR14][R18.64], R6 ;  /* 0x0000000612007986 */ /* 0x0005e2000c10150e */
[----:B------:R-:W-:Y:S01]  /*2300*/  FSEL R25, R25, -INF , P1 ;  /* 0xff80000019197808 */ /* 0x000fe20000800000 */
[----:B------:R-:W3:Y:S01]  /*2310*/  LDC.64 R26, c[0x0][0x3a0] ;  /* 0x0000e800ff1a7b82 */ /* 0x000ee20000000a00 */
[----:B------:R-:W-:Y:S01]  /*2320*/  LOP3.LUT R3, R3, 0x3f8, RZ, 0xc0, !PT ;  /* 0x000003f803037812 */ /* 0x000fe200078ec0ff */
[----:B------:R4:W-:Y:S01]  /*2330*/  STG.E.U16 desc[UR14][R12.64], R7 ;  /* 0x000000070c007986 */ /* 0x0009e2000c10150e */
[----:B0-----:R-:W-:Y:S01]  /*2340*/  PRMT R15, R4, 0x7632, R15 ;  /* 0x00007632040f7816 */ /* 0x001fe2000000000f */
[----:B------:R-:W-:Y:S01]  /*2350*/  FFMA R25, R25, 0.69314718246459960938, R28 ;  /* 0x3f31721819197823 */ /* 0x000fe2000000001c */
[----:B------:R-:W-:Y:S01]  /*2360*/  IMAD.HI R0, R43, 0x4, RZ ;  /* 0x000000042b007827 */ /* 0x000fe200078e02ff */
[----:B-1----:R-:W-:-:S02]  /*2370*/  PRMT R17, R5, 0x7632, R17 ;  /* 0x0000763205117816 */ /* 0x002fc40000000011 */
[----:B------:R4:W-:Y:S01]  /*2380*/  STG.E.U16 desc[UR14][R10.64], R15 ;  /* 0x0000000f0a007986 */ /* 0x0009e2000c10150e */
[----:B------:R-:W-:Y:S01]  /*2390*/  IMAD.SHL.U32 R5, R43, 0x4, RZ ;  /* 0x000000042b057824 */ /* 0x000fe200078e00ff */
[----:B--2---:R-:W-:Y:S02]  /*23a0*/  PRMT R19, R6, 0x7632, R19 ;  /* 0x0000763206137816 */ /* 0x004fe40000000013 */
[----:B------:R4:W-:Y:S04]  /*23b0*/  STG.E.U16 desc[UR14][R20.64], R17 ;  /* 0x0000001114007986 */ /* 0x0009e8000c10150e */
[----:B------:R4:W-:Y:S04]  /*23c0*/  STG.E.U16 desc[UR14][R22.64], R19 ;  /* 0x0000001316007986 */ /* 0x0009e8000c10150e */
[----:B------:R4:W-:Y:S01]  /*23d0*/  STG.E.U16 desc[UR14][R8.64], R29 ;  /* 0x0000001d08007986 */ /* 0x0009e2000c10150e */
[----:B------:R-:W-:Y:S01]  /*23e0*/  BAR.SYNC.DEFER_BLOCKING 0x0 ;  /* 0x0000000000007b1d */ /* 0x000fe20000010000 */
[----:B---3--:R-:W-:-:S04]  /*23f0*/  IADD3 R4, P1, P2, R5, UR7, R26 ;  /* 0x0000000705047c10 */ /* 0x008fc8000fa3e01a */
[----:B------:R-:W-:Y:S01]  /*2400*/  IADD3.X R5, PT, PT, R0, UR5, R27, P1, P2 ;  /* 0x0000000500057c10 */ /* 0x000fe20008fe441b */
[----:B------:R4:W-:Y:S02]  /*2410*/  STS.64 [R3+UR6], R24 ;  /* 0x0000001803007988 */ /* 0x0009e40008000a06 */
[----:B------:R-:W-:Y:S06]  /*2420*/  BAR.SYNC.DEFER_BLOCKING 0x0 ;  /* 0x0000000000007b1d */ /* 0x000fec0000010000 */
[----:B------:R-:W-:Y:S05]  /*2430*/  @P0 EXIT ;  /* 0x000000000000094d */ /* 0x000fea0003800000 */
[----:B----4-:R-:W0:Y:S04]  /*2440*/  LDS R3, [R2] ;  /* 0x0000000002037984 */ /* 0x010e280000000800 */
[----:B0-----:R-:W-:Y:S01]  /*2450*/  STG.E desc[UR14][R4.64], R3 ;  /* 0x0000000304007986 */ /* 0x001fe2000c10190e */
[----:B------:R-:W-:Y:S05]  /*2460*/  EXIT ;  /* 0x000000000000794d */ /* 0x000fea0003800000 */
.L_x_2:
[----:B------:R-:W-:-:S00]  /*2470*/  BRA `(.L_x_2) ;  /* 0xfffffffc00fc7947 */ /* 0x000fc0000383ffff */
[----:B------:R-:W-:-:S00]  /*2480*/  NOP ;  /* 0x0000000000007918 */ /* 0x000fc00000000000 */
[----:B------:R-:W-:-:S00]  /*2490*/  NOP ;  /* 0x0000000000007918 */ /* 0x000fc00000000000 */
[----:B------:R-:W-:-:S00]  /*24a0*/  NOP ;  /* 0x0000000000007918 */ /* 0x000fc00000000000 */
[----:B------:R-:W-:-:S00]  /*24b0*/  NOP ;  /* 0x0000000000007918 */ /* 0x000fc00000000000 */
[----:B------:R-:W-:-:S00]  /*24c0*/  NOP ;  /* 0x0000000000007918 */ /* 0x000fc00000000000 */
[----:B------:R-:W-:-:S00]  /*24d0*/  NOP ;  /* 0x0000000000007918 */ /* 0x000fc00000000000 */
[----:B------:R-:W-:-:S00]  /*24e0*/  NOP ;  /* 0x0000000000007918 */ /* 0x000fc00000000000 */
[----:B------:R-:W-:-:S00]  /*24f0*/  NOP ;  /* 0x0000000000007918 */ /* 0x000fc00000000000 */
.L_x_3:


//--------------------- .nv.global.init           --------------------------
	.section	.nv.global.init,"aw",@progbits
.nv.global.init:
	.type		_$_str,@object
	.size		_$_str,(.L_0 - _$_str)
_$_str:
        /*0000*/ 	.byte	0x5f, 0x5f, 0x43, 0x55, 0x44, 0x41, 0x5f, 0x46, 0x54, 0x5a, 0x00
.L_0:


//--------------------- .nv.shared.attn_fwd       --------------------------
	.section	.nv.shared.attn_fwd,"aw",@nobits
	.sectionflags	@""
	.align	16
	.zero		1024


//--------------------- .nv.shared.reserved.0     --------------------------
	.section	.nv.shared.reserved.0,"aw",@nobits
	.weak		__nv_reservedSMEM_offset_0_alias
	.size		__nv_reservedSMEM_offset_0_alias, 0, 64
	.other		__nv_reservedSMEM_offset_0_alias,@"STO_CUDA_RESERVED_SHARED STV_DEFAULT"
__nv_reservedSMEM_offset_0_alias:
	.zero		0
	.zero		64


//--------------------- .nv.constant0.attn_fwd    --------------------------
	.section	.nv.constant0.attn_fwd,"a",@progbits
	.sectionflags	@""
	.align	4
.nv.constant0.attn_fwd:
	.zero		1032


//--------------------- SYMBOLS --------------------------

	.type		.nv.reservedSmem.offset0,@object
	.size		.nv.reservedSmem.offset0,0x4
	.type		.nv.reservedSmem.cap,@object
	.size		.nv.reservedSmem.cap,0x4
